// auto-generated by cutlass_sweep.gemm — config: {"arch": "sm_90", "cluster_m": 2, "cluster_n": 4, "dtype": "e4m3", "dtype_b": "e4m3", "layout": "nt", "stages": 0, "tile_k": 32, "tile_m": 128, "tile_n": 128}
#include "cutlass/cutlass.h"
#include "cutlass/gemm/collective/collective_builder.hpp"
#include "cutlass/gemm/device/gemm_universal_adapter.h"
#include "cutlass/gemm/kernel/gemm_universal.hpp"
#include "cutlass/epilogue/collective/collective_builder.hpp"

using ElemA = cutlass::float_e4m3_t;
using ElemB = cutlass::float_e4m3_t;
using ElemCD = cutlass::float_e4m3_t;
using Acc  = float;
using TileShape    = cute::Shape<cute::_128, cute::_128, cute::_32>;
using ClusterShape = cute::Shape<cute::_2, cute::_4, cute::_1>;

using CollectiveEpilogue = typename cutlass::epilogue::collective::CollectiveBuilder<
    cutlass::arch::Sm90, cutlass::arch::OpClassTensorOp,
    TileShape, ClusterShape,
    cutlass::epilogue::collective::EpilogueTileAuto,
    Acc, Acc,
    ElemCD, cutlass::layout::RowMajor, 128 / cutlass::sizeof_bits<ElemCD>::value,
    ElemCD, cutlass::layout::RowMajor, 128 / cutlass::sizeof_bits<ElemCD>::value,
    cutlass::epilogue::collective::EpilogueScheduleAuto
  >::CollectiveOp;

using CollectiveMainloop = typename cutlass::gemm::collective::CollectiveBuilder<
    cutlass::arch::Sm90, cutlass::arch::OpClassTensorOp,
    ElemA, cutlass::layout::RowMajor, 128 / cutlass::sizeof_bits<ElemA>::value,
    ElemB, cutlass::layout::ColumnMajor, 128 / cutlass::sizeof_bits<ElemB>::value,
    Acc,
    TileShape, ClusterShape,
    cutlass::gemm::collective::StageCountAutoCarveout<static_cast<int>(sizeof(typename CollectiveEpilogue::SharedStorage))>,
    cutlass::gemm::collective::KernelScheduleAuto
  >::CollectiveOp;

using GemmKernel = cutlass::gemm::kernel::GemmUniversal<
    cute::Shape<int,int,int,int>,
    CollectiveMainloop,
    CollectiveEpilogue
>;
using Gemm = cutlass::gemm::device::GemmUniversalAdapter<GemmKernel>;

// Force the device kernel symbol into the cubin without needing a host main.
auto* _anchor = &cutlass::device_kernel<GemmKernel>;


// ===== COMPILED SASS (sm_90a) =====

	.target	sm_90a

	.elftype	@"ET_EXEC"


//--------------------- .note.nv.tkinfo           --------------------------
	.section	.note.nv.tkinfo,"",@"SHT_NOTE"
	.sectionflags	@"SHF_NOTE_NV_TKINFO"
	.tkinfo
        /*0018*/ 	.word	0x00000002
        /*0030*/ 	.string	""
        /*0030*/ 	.string	"ptxas"
        /*0030*/ 	.string	"Cuda compilation tools, release 13.0, V13.0.88"
        /*0030*/ 	.string	"Build cuda_13.0.r13.0/compiler.36424714_0"
        /*0030*/ 	.string	"-arch sm_90a -m 64 "



//--------------------- .note.nv.cuinfo           --------------------------
	.section	.note.nv.cuinfo,"",@"SHT_NOTE"
	.sectionflags	@"SHF_NOTE_NV_CUINFO"
        /*0018*/ 	.short	0x0002
        /*001a*/ 	.short	0x005a
        /*001c*/ 	.short	0x0082
	.zero		2


//--------------------- .nv.info                  --------------------------
	.section	.nv.info,"",@"SHT_CUDA_INFO"
	.align	4


	//----- nvinfo : EIATTR_REGCOUNT
	.align		4
        /*0000*/ 	.byte	0x04, 0x2f
        /*0002*/ 	.short	(.L_12 - .L_11)
	.align		4
.L_11:
        /*0004*/ 	.word	index@(_ZN7cutlass13device_kernelINS_4gemm6kernel13GemmUniversalIN4cute5tupleIJiiiiEEENS1_10collective13CollectiveMmaINS1_37MainloopSm90TmaGmmaWarpSpecializedFP8ILi28ENS5_IJNS4_1CILi2EEENSA_ILi4EEENSA_ILi1EEEEEENS1_35KernelTmaWarpSpecializedCooperativeEEENS5_IJNSA_ILi128EEESH_NSA_ILi32EEEEEENS_12float_e4m3_tENS5_IJlSD_lEEESK_SL_NS4_8TiledMMAINS4_8MMA_AtomIJNS4_4SM904GMMA31MMA_64x128x32_F32E4M3E4M3_SS_TNILNSP_7ScaleInE1ELSR_1EEEEEENS4_6LayoutINS5_IJSB_SD_SD_EEENS5_IJSD_NSA_ILi0EEESW_EEEEENS5_IJNS4_10UnderscoreESZ_SZ_EEEEENS4_23SM90_TMA_LOAD_MULTICASTENS4_14ComposedLayoutINS4_7SwizzleILi1ELi4ELi3EEENS4_18smem_ptr_flag_bitsILi8EEENSU_INS5_IJNSA_ILi8EEESI_EEENS5_IJSI_SD_EEEEEEEvNS4_8identityES12_S1C_vS1D_EENS_8epilogue10collective6detail29Sm90TmaWarpSpecializedAdapterINS1G_15DefaultEpilogueISK_SL_SL_NS1F_6thread17LinearCombinationISK_Li1EffLNS1K_9ScaleType4KindE0ELNS_15FloatRoundStyleE2ESK_EENS1_15EpilogueDefaultEEEEEvvEEEEvNT_6ParamsE)
        /*0008*/ 	.word	0x000000a8


	//----- nvinfo : EIATTR_FRAME_SIZE
	.align		4
.L_12:
        /*000c*/ 	.byte	0x04, 0x11
        /*000e*/ 	.short	(.L_14 - .L_13)
	.align		4
.L_13:
        /*0010*/ 	.word	index@(_ZN7cutlass13device_kernelINS_4gemm6kernel13GemmUniversalIN4cute5tupleIJiiiiEEENS1_10collective13CollectiveMmaINS1_37MainloopSm90TmaGmmaWarpSpecializedFP8ILi28ENS5_IJNS4_1CILi2EEENSA_ILi4EEENSA_ILi1EEEEEENS1_35KernelTmaWarpSpecializedCooperativeEEENS5_IJNSA_ILi128EEESH_NSA_ILi32EEEEEENS_12float_e4m3_tENS5_IJlSD_lEEESK_SL_NS4_8TiledMMAINS4_8MMA_AtomIJNS4_4SM904GMMA31MMA_64x128x32_F32E4M3E4M3_SS_TNILNSP_7ScaleInE1ELSR_1EEEEEENS4_6LayoutINS5_IJSB_SD_SD_EEENS5_IJSD_NSA_ILi0EEESW_EEEEENS5_IJNS4_10UnderscoreESZ_SZ_EEEEENS4_23SM90_TMA_LOAD_MULTICASTENS4_14ComposedLayoutINS4_7SwizzleILi1ELi4ELi3EEENS4_18smem_ptr_flag_bitsILi8EEENSU_INS5_IJNSA_ILi8EEESI_EEENS5_IJSI_SD_EEEEEEEvNS4_8identityES12_S1C_vS1D_EENS_8epilogue10collective6detail29Sm90TmaWarpSpecializedAdapterINS1G_15DefaultEpilogueISK_SL_SL_NS1F_6thread17LinearCombinationISK_Li1EffLNS1K_9ScaleType4KindE0ELNS_15FloatRoundStyleE2ESK_EENS1_15EpilogueDefaultEEEEEvvEEEEvNT_6ParamsE)
        /*0014*/ 	.word	0x00000000


	//----- nvinfo : EIATTR_MIN_STACK_SIZE
	.align		4
.L_14:
        /*0018*/ 	.byte	0x04, 0x12
        /*001a*/ 	.short	(.L_16 - .L_15)
	.align		4
.L_15:
        /*001c*/ 	.word	index@(_ZN7cutlass13device_kernelINS_4gemm6kernel13GemmUniversalIN4cute5tupleIJiiiiEEENS1_10collective13CollectiveMmaINS1_37MainloopSm90TmaGmmaWarpSpecializedFP8ILi28ENS5_IJNS4_1CILi2EEENSA_ILi4EEENSA_ILi1EEEEEENS1_35KernelTmaWarpSpecializedCooperativeEEENS5_IJNSA_ILi128EEESH_NSA_ILi32EEEEEENS_12float_e4m3_tENS5_IJlSD_lEEESK_SL_NS4_8TiledMMAINS4_8MMA_AtomIJNS4_4SM904GMMA31MMA_64x128x32_F32E4M3E4M3_SS_TNILNSP_7ScaleInE1ELSR_1EEEEEENS4_6LayoutINS5_IJSB_SD_SD_EEENS5_IJSD_NSA_ILi0EEESW_EEEEENS5_IJNS4_10UnderscoreESZ_SZ_EEEEENS4_23SM90_TMA_LOAD_MULTICASTENS4_14ComposedLayoutINS4_7SwizzleILi1ELi4ELi3EEENS4_18smem_ptr_flag_bitsILi8EEENSU_INS5_IJNSA_ILi8EEESI_EEENS5_IJSI_SD_EEEEEEEvNS4_8identityES12_S1C_vS1D_EENS_8epilogue10collective6detail29Sm90TmaWarpSpecializedAdapterINS1G_15DefaultEpilogueISK_SL_SL_NS1F_6thread17LinearCombinationISK_Li1EffLNS1K_9ScaleType4KindE0ELNS_15FloatRoundStyleE2ESK_EENS1_15EpilogueDefaultEEEEEvvEEEEvNT_6ParamsE)
        /*0020*/ 	.word	0x00000000
.L_16:


//--------------------- .nv.compat                --------------------------
	.section	.nv.compat,"",@"SHT_CUDA_COMPAT_INFO"
	.align	4
        /*0000*/ 	.byte	0x02, 0x09, 0x01, 0x00, 0x02, 0x02, 0x04, 0x00, 0x02, 0x05, 0x05, 0x00, 0x03, 0x07, 0x01, 0x01
        /*0010*/ 	.byte	0x02, 0x03, 0x01, 0x00, 0x02, 0x06, 0x01, 0x00, 0x04, 0x0b, 0x08, 0x00, 0x00, 0x00, 0x00, 0x00
        /*0020*/ 	.byte	0x00, 0x00, 0x00, 0x00


//--------------------- .nv.info._ZN7cutlass13device_kernelINS_4gemm6kernel13GemmUniversalIN4cute5tupleIJiiiiEEENS1_10collective13CollectiveMmaINS1_37MainloopSm90TmaGmmaWarpSpecializedFP8ILi28ENS5_IJNS4_1CILi2EEENSA_ILi4EEENSA_ILi1EEEEEENS1_35KernelTmaWarpSpecializedCooperativeEEENS5_IJNSA_ILi128EEESH_NSA_ILi32EEEEEENS_12float_e4m3_tENS5_IJlSD_lEEESK_SL_NS4_8TiledMMAINS4_8MMA_AtomIJNS4_4SM904GMMA31MMA_64x128x32_F32E4M3E4M3_SS_TNILNSP_7ScaleInE1ELSR_1EEEEEENS4_6LayoutINS5_IJSB_SD_SD_EEENS5_IJSD_NSA_ILi0EEESW_EEEEENS5_IJNS4_10UnderscoreESZ_SZ_EEEEENS4_23SM90_TMA_LOAD_MULTICASTENS4_14ComposedLayoutINS4_7SwizzleILi1ELi4ELi3EEENS4_18smem_ptr_flag_bitsILi8EEENSU_INS5_IJNSA_ILi8EEESI_EEENS5_IJSI_SD_EEEEEEEvNS4_8identityES12_S1C_vS1D_EENS_8epilogue10collective6detail29Sm90TmaWarpSpecializedAdapterINS1G_15DefaultEpilogueISK_SL_SL_NS1F_6thread17LinearCombinationISK_Li1EffLNS1K_9ScaleType4KindE0ELNS_15FloatRoundStyleE2ESK_EENS1_15EpilogueDefaultEEEEEvvEEEEvNT_6ParamsE --------------------------
	.section	.nv.info._ZN7cutlass13device_kernelINS_4gemm6kernel13GemmUniversalIN4cute5tupleIJiiiiEEENS1_10collective13CollectiveMmaINS1_37MainloopSm90TmaGmmaWarpSpecializedFP8ILi28ENS5_IJNS4_1CILi2EEENSA_ILi4EEENSA_ILi1EEEEEENS1_35KernelTmaWarpSpecializedCooperativeEEENS5_IJNSA_ILi128EEESH_NSA_ILi32EEEEEENS_12float_e4m3_tENS5_IJlSD_lEEESK_SL_NS4_8TiledMMAINS4_8MMA_AtomIJNS4_4SM904GMMA31MMA_64x128x32_F32E4M3E4M3_SS_TNILNSP_7ScaleInE1ELSR_1EEEEEENS4_6LayoutINS5_IJSB_SD_SD_EEENS5_IJSD_NSA_ILi0EEESW_EEEEENS5_IJNS4_10UnderscoreESZ_SZ_EEEEENS4_23SM90_TMA_LOAD_MULTICASTENS4_14ComposedLayoutINS4_7SwizzleILi1ELi4ELi3EEENS4_18smem_ptr_flag_bitsILi8EEENSU_INS5_IJNSA_ILi8EEESI_EEENS5_IJSI_SD_EEEEEEEvNS4_8identityES12_S1C_vS1D_EENS_8epilogue10collective6detail29Sm90TmaWarpSpecializedAdapterINS1G_15DefaultEpilogueISK_SL_SL_NS1F_6thread17LinearCombinationISK_Li1EffLNS1K_9ScaleType4KindE0ELNS_15FloatRoundStyleE2ESK_EENS1_15EpilogueDefaultEEEEEvvEEEEvNT_6ParamsE,"",@"SHT_CUDA_INFO"
	.sectionflags	@""
	.align	4


	//----- nvinfo : EIATTR_CUDA_API_VERSION
	.align		4
        /*0000*/ 	.byte	0x04, 0x37
        /*0002*/ 	.short	(.L_18 - .L_17)
.L_17:
        /*0004*/ 	.word	0x00000082


	//----- nvinfo : EIATTR_KPARAM_INFO
	.align		4
.L_18:
        /*0008*/ 	.byte	0x04, 0x17
        /*000a*/ 	.short	(.L_20 - .L_19)
.L_19:
        /*000c*/ 	.word	0x00000000
        /*0010*/ 	.short	0x0000
        /*0012*/ 	.short	0x0070
        /*0014*/ 	.byte	0x00, 0xf0, 0x01, 0x10


	//----- nvinfo : EIATTR_SPARSE_MMA_MASK
	.align		4
.L_20:
        /*0018*/ 	.byte	0x03, 0x50
        /*001a*/ 	.short	0x0000


	//----- nvinfo : EIATTR_MAXREG_COUNT
	.align		4
        /*001c*/ 	.byte	0x03, 0x1b
        /*001e*/ 	.short	0x00a8


	//----- nvinfo : EIATTR_NUM_BARRIERS
	.align		4
        /*0020*/ 	.byte	0x02, 0x4c
        /*0022*/ 	.byte	0x01
	.zero		1


	//----- nvinfo : EIATTR_MERCURY_ISA_VERSION
	.align		4
        /*0024*/ 	.byte	0x03, 0x5f
        /*0026*/ 	.short	0x0101


	//----- nvinfo : EIATTR_INT_WARP_WIDE_INSTR_OFFSETS
	.align		4
        /*0028*/ 	.byte	0x04, 0x31
        /*002a*/ 	.short	(.L_22 - .L_21)


	//   ....[0]....
.L_21:
        /*002c*/ 	.word	0x000007d0


	//   ....[1]....
        /*0030*/ 	.word	0x00000800


	//   ....[2]....
        /*0034*/ 	.word	0x00000980


	//----- nvinfo : EIATTR_COOP_GROUP_MASK_REGIDS
	.align		4
.L_22:
        /*0038*/ 	.byte	0x04, 0x29
        /*003a*/ 	.short	(.L_24 - .L_23)


	//   ....[0]....
.L_23:
        /*003c*/ 	.word	0xffffffff


	//   ....[1]....
        /*0040*/ 	.word	0xffffffff


	//   ....[2]....
        /*0044*/ 	.word	0xffffffff


	//   ....[3]....
        /*0048*/ 	.word	0xffffffff


	//   ....[4]....
        /*004c*/ 	.word	0xffffffff


	//   ....[5]....
        /*0050*/ 	.word	0xffffffff


	//----- nvinfo : EIATTR_COOP_GROUP_INSTR_OFFSETS
	.align		4
.L_24:
        /*0054*/ 	.byte	0x04, 0x28
        /*0056*/ 	.short	(.L_26 - .L_25)


	//   ....[0]....
.L_25:
        /*0058*/ 	.word	0x00000060


	//   ....[1]....
        /*005c*/ 	.word	0x00000070


	//   ....[2]....
        /*0060*/ 	.word	0x00000130


	//   ....[3]....
        /*0064*/ 	.word	0x00000600


	//   ....[4]....
        /*0068*/ 	.word	0x00000b20


	//   ....[5]....
        /*006c*/ 	.word	0x000015a0


	//----- nvinfo : EIATTR_REG_RECONFIG
	.align		4
.L_26:
        /*0070*/ 	.byte	0x01, 0x54
	.zero		2


	//----- nvinfo : EIATTR_MBARRIER_INSTR_OFFSETS
	.align		4
        /*0074*/ 	.byte	0x04, 0x39
        /*0076*/ 	.short	(.L_28 - .L_27)


	//   ....[0]....
.L_27:
        /*0078*/ 	.word	0x00000250
        /*007c*/ 	.word	0x000000ff
        /*0080*/ 	.word	0x00000000
        /*0084*/ 	.short	0x0100
        /*0086*/ 	.byte	0x08
	.zero		1


	//   ....[1]....
        /*0088*/ 	.word	0x00000260
        /*008c*/ 	.word	0x000000ff
        /*0090*/ 	.word	0x000000e0
        /*0094*/ 	.short	0x0100
        /*0096*/ 	.byte	0x08
	.zero		1


	//   ....[2]....
        /*0098*/ 	.word	0x00000270
        /*009c*/ 	.word	0x000000ff
        /*00a0*/ 	.word	0x00000008
        /*00a4*/ 	.short	0x0100
        /*00a6*/ 	.byte	0x08
	.zero		1


	//   ....[3]....
        /*00a8*/ 	.word	0x00000280
        /*00ac*/ 	.word	0x000000ff
        /*00b0*/ 	.word	0x000000e8
        /*00b4*/ 	.short	0x0100
        /*00b6*/ 	.byte	0x08
	.zero		1


	//   ....[4]....
        /*00b8*/ 	.word	0x00000290
        /*00bc*/ 	.word	0x000000ff
        /*00c0*/ 	.word	0x00000010
        /*00c4*/ 	.short	0x0100
        /*00c6*/ 	.byte	0x08
	.zero		1


	//   ....[5]....
        /*00c8*/ 	.word	0x000002a0
        /*00cc*/ 	.word	0x000000ff
        /*00d0*/ 	.word	0x000000f0
        /*00d4*/ 	.short	0x0100
        /*00d6*/ 	.byte	0x08
	.zero		1


	//   ....[6]....
        /*00d8*/ 	.word	0x000002b0
        /*00dc*/ 	.word	0x000000ff
        /*00e0*/ 	.word	0x00000018
        /*00e4*/ 	.short	0x0100
        /*00e6*/ 	.byte	0x08
	.zero		1


	//   ....[7]....
        /*00e8*/ 	.word	0x000002c0
        /*00ec*/ 	.word	0x000000ff
        /*00f0*/ 	.word	0x000000f8
        /*00f4*/ 	.short	0x0100
        /*00f6*/ 	.byte	0x08
	.zero		1


	//   ....[8]....
        /*00f8*/ 	.word	0x000002d0
        /*00fc*/ 	.word	0x000000ff
        /*0100*/ 	.word	0x00000020
        /*0104*/ 	.short	0x0100
        /*0106*/ 	.byte	0x08
	.zero		1


	//   ....[9]....
        /*0108*/ 	.word	0x000002e0
        /*010c*/ 	.word	0x000000ff
        /*0110*/ 	.word	0x00000100
        /*0114*/ 	.short	0x0100
        /*0116*/ 	.byte	0x08
	.zero		1


	//   ....[10]....
        /*0118*/ 	.word	0x000002f0
        /*011c*/ 	.word	0x000000ff
        /*0120*/ 	.word	0x00000028
        /*0124*/ 	.short	0x0100
        /*0126*/ 	.byte	0x08
	.zero		1


	//   ....[11]....
        /*0128*/ 	.word	0x00000300
        /*012c*/ 	.word	0x000000ff
        /*0130*/ 	.word	0x00000108
        /*0134*/ 	.short	0x0100
        /*0136*/ 	.byte	0x08
	.zero		1


	//   ....[12]....
        /*0138*/ 	.word	0x00000310
        /*013c*/ 	.word	0x000000ff
        /*0140*/ 	.word	0x00000030
        /*0144*/ 	.short	0x0100
        /*0146*/ 	.byte	0x08
	.zero		1


	//   ....[13]....
        /*0148*/ 	.word	0x00000320
        /*014c*/ 	.word	0x000000ff
        /*0150*/ 	.word	0x00000110
        /*0154*/ 	.short	0x0100
        /*0156*/ 	.byte	0x08
	.zero		1


	//   ....[14]....
        /*0158*/ 	.word	0x00000330
        /*015c*/ 	.word	0x000000ff
        /*0160*/ 	.word	0x00000038
        /*0164*/ 	.short	0x0100
        /*0166*/ 	.byte	0x08
	.zero		1


	//   ....[15]....
        /*0168*/ 	.word	0x00000340
        /*016c*/ 	.word	0x000000ff
        /*0170*/ 	.word	0x00000118
        /*0174*/ 	.short	0x0100
        /*0176*/ 	.byte	0x08
	.zero		1


	//   ....[16]....
        /*0178*/ 	.word	0x00000350
        /*017c*/ 	.word	0x000000ff
        /*0180*/ 	.word	0x00000040
        /*0184*/ 	.short	0x0100
        /*0186*/ 	.byte	0x08
	.zero		1


	//   ....[17]....
        /*0188*/ 	.word	0x00000360
        /*018c*/ 	.word	0x000000ff
        /*0190*/ 	.word	0x00000120
        /*0194*/ 	.short	0x0100
        /*0196*/ 	.byte	0x08
	.zero		1


	//   ....[18]....
        /*0198*/ 	.word	0x00000370
        /*019c*/ 	.word	0x000000ff
        /*01a0*/ 	.word	0x00000048
        /*01a4*/ 	.short	0x0100
        /*01a6*/ 	.byte	0x08
	.zero		1


	//   ....[19]....
        /*01a8*/ 	.word	0x00000380
        /*01ac*/ 	.word	0x000000ff
        /*01b0*/ 	.word	0x00000128
        /*01b4*/ 	.short	0x0100
        /*01b6*/ 	.byte	0x08
	.zero		1


	//   ....[20]....
        /*01b8*/ 	.word	0x00000390
        /*01bc*/ 	.word	0x000000ff
        /*01c0*/ 	.word	0x00000050
        /*01c4*/ 	.short	0x0100
        /*01c6*/ 	.byte	0x08
	.zero		1


	//   ....[21]....
        /*01c8*/ 	.word	0x000003a0
        /*01cc*/ 	.word	0x000000ff
        /*01d0*/ 	.word	0x00000130
        /*01d4*/ 	.short	0x0100
        /*01d6*/ 	.byte	0x08
	.zero		1


	//   ....[22]....
        /*01d8*/ 	.word	0x000003b0
        /*01dc*/ 	.word	0x000000ff
        /*01e0*/ 	.word	0x00000058
        /*01e4*/ 	.short	0x0100
        /*01e6*/ 	.byte	0x08
	.zero		1


	//   ....[23]....
        /*01e8*/ 	.word	0x000003c0
        /*01ec*/ 	.word	0x000000ff
        /*01f0*/ 	.word	0x00000138
        /*01f4*/ 	.short	0x0100
        /*01f6*/ 	.byte	0x08
	.zero		1


	//   ....[24]....
        /*01f8*/ 	.word	0x000003d0
        /*01fc*/ 	.word	0x000000ff
        /*0200*/ 	.word	0x00000060
        /*0204*/ 	.short	0x0100
        /*0206*/ 	.byte	0x08
	.zero		1


	//   ....[25]....
        /*0208*/ 	.word	0x000003e0
        /*020c*/ 	.word	0x000000ff
        /*0210*/ 	.word	0x00000140
        /*0214*/ 	.short	0x0100
        /*0216*/ 	.byte	0x08
	.zero		1


	//   ....[26]....
        /*0218*/ 	.word	0x000003f0
        /*021c*/ 	.word	0x000000ff
        /*0220*/ 	.word	0x00000068
        /*0224*/ 	.short	0x0100
        /*0226*/ 	.byte	0x08
	.zero		1


	//   ....[27]....
        /*0228*/ 	.word	0x00000400
        /*022c*/ 	.word	0x000000ff
        /*0230*/ 	.word	0x00000148
        /*0234*/ 	.short	0x0100
        /*0236*/ 	.byte	0x08
	.zero		1


	//   ....[28]....
        /*0238*/ 	.word	0x00000410
        /*023c*/ 	.word	0x000000ff
        /*0240*/ 	.word	0x00000070
        /*0244*/ 	.short	0x0100
        /*0246*/ 	.byte	0x08
	.zero		1


	//   ....[29]....
        /*0248*/ 	.word	0x00000420
        /*024c*/ 	.word	0x000000ff
        /*0250*/ 	.word	0x00000150
        /*0254*/ 	.short	0x0100
        /*0256*/ 	.byte	0x08
	.zero		1


	//   ....[30]....
        /*0258*/ 	.word	0x00000430
        /*025c*/ 	.word	0x000000ff
        /*0260*/ 	.word	0x00000078
        /*0264*/ 	.short	0x0100
        /*0266*/ 	.byte	0x08
	.zero		1


	//   ....[31]....
        /*0268*/ 	.word	0x00000440
        /*026c*/ 	.word	0x000000ff
        /*0270*/ 	.word	0x00000158
        /*0274*/ 	.short	0x0100
        /*0276*/ 	.byte	0x08
	.zero		1


	//   ....[32]....
        /*0278*/ 	.word	0x00000450
        /*027c*/ 	.word	0x000000ff
        /*0280*/ 	.word	0x00000080
        /*0284*/ 	.short	0x0100
        /*0286*/ 	.byte	0x08
	.zero		1


	//   ....[33]....
        /*0288*/ 	.word	0x00000460
        /*028c*/ 	.word	0x000000ff
        /*0290*/ 	.word	0x00000160
        /*0294*/ 	.short	0x0100
        /*0296*/ 	.byte	0x08
	.zero		1


	//   ....[34]....
        /*0298*/ 	.word	0x00000470
        /*029c*/ 	.word	0x000000ff
        /*02a0*/ 	.word	0x00000088
        /*02a4*/ 	.short	0x0100
        /*02a6*/ 	.byte	0x08
	.zero		1


	//   ....[35]....
        /*02a8*/ 	.word	0x00000480
        /*02ac*/ 	.word	0x000000ff
        /*02b0*/ 	.word	0x00000168
        /*02b4*/ 	.short	0x0100
        /*02b6*/ 	.byte	0x08
	.zero		1


	//   ....[36]....
        /*02b8*/ 	.word	0x00000490
        /*02bc*/ 	.word	0x000000ff
        /*02c0*/ 	.word	0x00000090
        /*02c4*/ 	.short	0x0100
        /*02c6*/ 	.byte	0x08
	.zero		1


	//   ....[37]....
        /*02c8*/ 	.word	0x000004a0
        /*02cc*/ 	.word	0x000000ff
        /*02d0*/ 	.word	0x00000170
        /*02d4*/ 	.short	0x0100
        /*02d6*/ 	.byte	0x08
	.zero		1


	//   ....[38]....
        /*02d8*/ 	.word	0x000004b0
        /*02dc*/ 	.word	0x000000ff
        /*02e0*/ 	.word	0x00000098
        /*02e4*/ 	.short	0x0100
        /*02e6*/ 	.byte	0x08
	.zero		1


	//   ....[39]....
        /*02e8*/ 	.word	0x000004c0
        /*02ec*/ 	.word	0x000000ff
        /*02f0*/ 	.word	0x00000178
        /*02f4*/ 	.short	0x0100
        /*02f6*/ 	.byte	0x08
	.zero		1


	//   ....[40]....
        /*02f8*/ 	.word	0x000004d0
        /*02fc*/ 	.word	0x000000ff
        /*0300*/ 	.word	0x000000a0
        /*0304*/ 	.short	0x0100
        /*0306*/ 	.byte	0x08
	.zero		1


	//   ....[41]....
        /*0308*/ 	.word	0x000004e0
        /*030c*/ 	.word	0x000000ff
        /*0310*/ 	.word	0x00000180
        /*0314*/ 	.short	0x0100
        /*0316*/ 	.byte	0x08
	.zero		1


	//   ....[42]....
        /*0318*/ 	.word	0x000004f0
        /*031c*/ 	.word	0x000000ff
        /*0320*/ 	.word	0x000000a8
        /*0324*/ 	.short	0x0100
        /*0326*/ 	.byte	0x08
	.zero		1


	//   ....[43]....
        /*0328*/ 	.word	0x00000500
        /*032c*/ 	.word	0x000000ff
        /*0330*/ 	.word	0x00000188
        /*0334*/ 	.short	0x0100
        /*0336*/ 	.byte	0x08
	.zero		1


	//   ....[44]....
        /*0338*/ 	.word	0x00000510
        /*033c*/ 	.word	0x000000ff
        /*0340*/ 	.word	0x000000b0
        /*0344*/ 	.short	0x0100
        /*0346*/ 	.byte	0x08
	.zero		1


	//   ....[45]....
        /*0348*/ 	.word	0x00000520
        /*034c*/ 	.word	0x000000ff
        /*0350*/ 	.word	0x00000190
        /*0354*/ 	.short	0x0100
        /*0356*/ 	.byte	0x08
	.zero		1


	//   ....[46]....
        /*0358*/ 	.word	0x00000530
        /*035c*/ 	.word	0x000000ff
        /*0360*/ 	.word	0x000000b8
        /*0364*/ 	.short	0x0100
        /*0366*/ 	.byte	0x08
	.zero		1


	//   ....[47]....
        /*0368*/ 	.word	0x00000540
        /*036c*/ 	.word	0x000000ff
        /*0370*/ 	.word	0x00000198
        /*0374*/ 	.short	0x0100
        /*0376*/ 	.byte	0x08
	.zero		1


	//   ....[48]....
        /*0378*/ 	.word	0x00000550
        /*037c*/ 	.word	0x000000ff
        /*0380*/ 	.word	0x000000c0
        /*0384*/ 	.short	0x0100
        /*0386*/ 	.byte	0x08
	.zero		1


	//   ....[49]....
        /*0388*/ 	.word	0x00000560
        /*038c*/ 	.word	0x000000ff
        /*0390*/ 	.word	0x000001a0
        /*0394*/ 	.short	0x0100
        /*0396*/ 	.byte	0x08
	.zero		1


	//   ....[50]....
        /*0398*/ 	.word	0x00000570
        /*039c*/ 	.word	0x000000ff
        /*03a0*/ 	.word	0x000000c8
        /*03a4*/ 	.short	0x0100
        /*03a6*/ 	.byte	0x08
	.zero		1


	//   ....[51]....
        /*03a8*/ 	.word	0x00000580
        /*03ac*/ 	.word	0x000000ff
        /*03b0*/ 	.word	0x000001a8
        /*03b4*/ 	.short	0x0100
        /*03b6*/ 	.byte	0x08
	.zero		1


	//   ....[52]....
        /*03b8*/ 	.word	0x00000590
        /*03bc*/ 	.word	0x000000ff
        /*03c0*/ 	.word	0x000000d0
        /*03c4*/ 	.short	0x0100
        /*03c6*/ 	.byte	0x08
	.zero		1


	//   ....[53]....
        /*03c8*/ 	.word	0x000005a0
        /*03cc*/ 	.word	0x000000ff
        /*03d0*/ 	.word	0x000001b0
        /*03d4*/ 	.short	0x0100
        /*03d6*/ 	.byte	0x08
	.zero		1


	//   ....[54]....
        /*03d8*/ 	.word	0x000005b0
        /*03dc*/ 	.word	0x000000ff
        /*03e0*/ 	.word	0x000000d8
        /*03e4*/ 	.short	0x0100
        /*03e6*/ 	.byte	0x08
	.zero		1


	//   ....[55]....
        /*03e8*/ 	.word	0x000005c0
        /*03ec*/ 	.word	0x000000ff
        /*03f0*/ 	.word	0x000001b8
        /*03f4*/ 	.short	0x0100
        /*03f6*/ 	.byte	0x08
	.zero		1


	//   ....[56]....
        /*03f8*/ 	.word	0x00000a10
        /*03fc*/ 	.word	0x000000ff
        /*0400*/ 	.word	0x000001d0
        /*0404*/ 	.short	0x0100
        /*0406*/ 	.byte	0x06
	.zero		1


	//   ....[57]....
        /*0408*/ 	.word	0x00000ab0
        /*040c*/ 	.word	0x000000ff
        /*0410*/ 	.word	0x000001d8
        /*0414*/ 	.short	0x0100
        /*0416*/ 	.byte	0x06
	.zero		1


	//   ....[58]....
        /*0418*/ 	.word	0x00001ad0
        /*041c*/ 	.word	0x000000ff
        /*0420*/ 	.word	0x00000000
        /*0424*/ 	.short	0x010a
        /*0426*/ 	.byte	0x06
	.zero		1


	//   ....[59]....
        /*0428*/ 	.word	0x00001b10
        /*042c*/ 	.word	0x000000ff
        /*0430*/ 	.word	0x00000000
        /*0434*/ 	.short	0x010a
        /*0436*/ 	.byte	0x06
	.zero		1


	//   ....[60]....
        /*0438*/ 	.word	0x000023f0
        /*043c*/ 	.word	0x000000ff
        /*0440*/ 	.word	0x00000000
        /*0444*/ 	.short	0x010a
        /*0446*/ 	.byte	0x0c
	.zero		1


	//   ....[61]....
        /*0448*/ 	.word	0x00002430
        /*044c*/ 	.word	0x000000ff
        /*0450*/ 	.word	0x00000000
        /*0454*/ 	.short	0x010a
        /*0456*/ 	.byte	0x0c
	.zero		1


	//   ....[62]....
        /*0458*/ 	.word	0x00002a10
        /*045c*/ 	.word	0x0000008c
        /*0460*/ 	.word	0x00000000
        /*0464*/ 	.short	0x0101
        /*0466*/ 	.byte	0x3f
	.zero		1


	//   ....[63]....
        /*0468*/ 	.word	0x000030b0
        /*046c*/ 	.word	0x0000000c
        /*0470*/ 	.word	0x00000000
        /*0474*/ 	.short	0x0101
        /*0476*/ 	.byte	0x3f
	.zero		1


	//   ....[64]....
        /*0478*/ 	.word	0x00008a70
        /*047c*/ 	.word	0x00000012
        /*0480*/ 	.word	0x000000e0
        /*0484*/ 	.short	0x010a
        /*0486*/ 	.byte	0x3f
	.zero		1


	//   ....[65]....
        /*0488*/ 	.word	0x00008e10
        /*048c*/ 	.word	0x00000006
        /*0490*/ 	.word	0x000001d8
        /*0494*/ 	.short	0x0101
        /*0496*/ 	.byte	0x3f
	.zero		1


	//   ....[66]....
        /*0498*/ 	.word	0x00009530
        /*049c*/ 	.word	0x00000006
        /*04a0*/ 	.word	0x00000000
        /*04a4*/ 	.short	0x010a
        /*04a6*/ 	.byte	0x3f
	.zero		1


	//   ....[67]....
        /*04a8*/ 	.word	0x000095b0
        /*04ac*/ 	.word	0x00000007
        /*04b0*/ 	.word	0x00000000
        /*04b4*/ 	.short	0x010a
        /*04b6*/ 	.byte	0x3f
	.zero		1


	//   ....[68]....
        /*04b8*/ 	.word	0x00009640
        /*04bc*/ 	.word	0x00000006
        /*04c0*/ 	.word	0x00000000
        /*04c4*/ 	.short	0x010a
        /*04c6*/ 	.byte	0x3f
	.zero		1


	//   ....[69]....
        /*04c8*/ 	.word	0x000096d0
        /*04cc*/ 	.word	0x00000009
        /*04d0*/ 	.word	0x00000000
        /*04d4*/ 	.short	0x010a
        /*04d6*/ 	.byte	0x3f
	.zero		1


	//   ....[70]....
        /*04d8*/ 	.word	0x00009760
        /*04dc*/ 	.word	0x00000006
        /*04e0*/ 	.word	0x00000000
        /*04e4*/ 	.short	0x010a
        /*04e6*/ 	.byte	0x3f
	.zero		1


	//   ....[71]....
        /*04e8*/ 	.word	0x000097f0
        /*04ec*/ 	.word	0x00000009
        /*04f0*/ 	.word	0x00000000
        /*04f4*/ 	.short	0x010a
        /*04f6*/ 	.byte	0x3f
	.zero		1


	//   ....[72]....
        /*04f8*/ 	.word	0x00009880
        /*04fc*/ 	.word	0x00000006
        /*0500*/ 	.word	0x00000000
        /*0504*/ 	.short	0x010a
        /*0506*/ 	.byte	0x3f
	.zero		1


	//   ....[73]....
        /*0508*/ 	.word	0x00009910
        /*050c*/ 	.word	0x00000009
        /*0510*/ 	.word	0x00000000
        /*0514*/ 	.short	0x010a
        /*0516*/ 	.byte	0x3f
	.zero		1


	//   ....[74]....
        /*0518*/ 	.word	0x000099a0
        /*051c*/ 	.word	0x00000006
        /*0520*/ 	.word	0x00000000
        /*0524*/ 	.short	0x010a
        /*0526*/ 	.byte	0x3f
	.zero		1


	//   ....[75]....
        /*0528*/ 	.word	0x00009a30
        /*052c*/ 	.word	0x00000009
        /*0530*/ 	.word	0x00000000
        /*0534*/ 	.short	0x010a
        /*0536*/ 	.byte	0x3f
	.zero		1


	//   ....[76]....
        /*0538*/ 	.word	0x00009ac0
        /*053c*/ 	.word	0x00000006
        /*0540*/ 	.word	0x00000000
        /*0544*/ 	.short	0x010a
        /*0546*/ 	.byte	0x3f
	.zero		1


	//   ....[77]....
        /*0548*/ 	.word	0x00009b50
        /*054c*/ 	.word	0x00000009
        /*0550*/ 	.word	0x00000000
        /*0554*/ 	.short	0x010a
        /*0556*/ 	.byte	0x3f
	.zero		1


	//   ....[78]....
        /*0558*/ 	.word	0x00009be0
        /*055c*/ 	.word	0x00000006
        /*0560*/ 	.word	0x00000000
        /*0564*/ 	.short	0x010a
        /*0566*/ 	.byte	0x3f
	.zero		1


	//   ....[79]....
        /*0568*/ 	.word	0x00009c70
        /*056c*/ 	.word	0x00000009
        /*0570*/ 	.word	0x00000000
        /*0574*/ 	.short	0x010a
        /*0576*/ 	.byte	0x3f
	.zero		1


	//   ....[80]....
        /*0578*/ 	.word	0x00009d00
        /*057c*/ 	.word	0x00000006
        /*0580*/ 	.word	0x00000000
        /*0584*/ 	.short	0x010a
        /*0586*/ 	.byte	0x3f
	.zero		1


	//   ....[81]....
        /*0588*/ 	.word	0x00009d90
        /*058c*/ 	.word	0x00000009
        /*0590*/ 	.word	0x00000000
        /*0594*/ 	.short	0x010a
        /*0596*/ 	.byte	0x3f
	.zero		1


	//   ....[82]....
        /*0598*/ 	.word	0x00009e20
        /*059c*/ 	.word	0x00000006
        /*05a0*/ 	.word	0x00000000
        /*05a4*/ 	.short	0x010a
        /*05a6*/ 	.byte	0x3f
	.zero		1


	//   ....[83]....
        /*05a8*/ 	.word	0x00009eb0
        /*05ac*/ 	.word	0x00000009
        /*05b0*/ 	.word	0x00000000
        /*05b4*/ 	.short	0x010a
        /*05b6*/ 	.byte	0x3f
	.zero		1


	//   ....[84]....
        /*05b8*/ 	.word	0x00009f40
        /*05bc*/ 	.word	0x00000006
        /*05c0*/ 	.word	0x00000000
        /*05c4*/ 	.short	0x010a
        /*05c6*/ 	.byte	0x3f
	.zero		1


	//   ....[85]....
        /*05c8*/ 	.word	0x00009fd0
        /*05cc*/ 	.word	0x00000009
        /*05d0*/ 	.word	0x00000000
        /*05d4*/ 	.short	0x010a
        /*05d6*/ 	.byte	0x3f
	.zero		1


	//   ....[86]....
        /*05d8*/ 	.word	0x0000a060
        /*05dc*/ 	.word	0x00000006
        /*05e0*/ 	.word	0x00000000
        /*05e4*/ 	.short	0x010a
        /*05e6*/ 	.byte	0x3f
	.zero		1


	//   ....[87]....
        /*05e8*/ 	.word	0x0000a0f0
        /*05ec*/ 	.word	0x00000009
        /*05f0*/ 	.word	0x00000000
        /*05f4*/ 	.short	0x010a
        /*05f6*/ 	.byte	0x3f
	.zero		1


	//   ....[88]....
        /*05f8*/ 	.word	0x0000a180
        /*05fc*/ 	.word	0x00000006
        /*0600*/ 	.word	0x00000000
        /*0604*/ 	.short	0x010a
        /*0606*/ 	.byte	0x3f
	.zero		1


	//   ....[89]....
        /*0608*/ 	.word	0x0000a210
        /*060c*/ 	.word	0x00000009
        /*0610*/ 	.word	0x00000000
        /*0614*/ 	.short	0x010a
        /*0616*/ 	.byte	0x3f
	.zero		1


	//   ....[90]....
        /*0618*/ 	.word	0x0000a2a0
        /*061c*/ 	.word	0x00000006
        /*0620*/ 	.word	0x00000000
        /*0624*/ 	.short	0x010a
        /*0626*/ 	.byte	0x3f
	.zero		1


	//   ....[91]....
        /*0628*/ 	.word	0x0000a330
        /*062c*/ 	.word	0x00000009
        /*0630*/ 	.word	0x00000000
        /*0634*/ 	.short	0x010a
        /*0636*/ 	.byte	0x3f
	.zero		1


	//   ....[92]....
        /*0638*/ 	.word	0x0000a3c0
        /*063c*/ 	.word	0x00000006
        /*0640*/ 	.word	0x00000000
        /*0644*/ 	.short	0x010a
        /*0646*/ 	.byte	0x3f
	.zero		1


	//   ....[93]....
        /*0648*/ 	.word	0x0000a450
        /*064c*/ 	.word	0x00000003
        /*0650*/ 	.word	0x00000000
        /*0654*/ 	.short	0x010a
        /*0656*/ 	.byte	0x3f
	.zero		1


	//   ....[94]....
        /*0658*/ 	.word	0x0000a4c0
        /*065c*/ 	.word	0x0000000d
        /*0660*/ 	.word	0x00000000
        /*0664*/ 	.short	0x010a
        /*0666*/ 	.byte	0x3f
	.zero		1


	//   ....[95]....
        /*0668*/ 	.word	0x0000a520
        /*066c*/ 	.word	0x00000091
        /*0670*/ 	.word	0x00000000
        /*0674*/ 	.short	0x010a
        /*0676*/ 	.byte	0x3f
	.zero		1


	//   ....[96]....
        /*0678*/ 	.word	0x0000a5f0
        /*067c*/ 	.word	0x00000012
        /*0680*/ 	.word	0x000000e0
        /*0684*/ 	.short	0x010a
        /*0686*/ 	.byte	0x3f
	.zero		1


	//   ....[97]....
        /*0688*/ 	.word	0x0000a6c0
        /*068c*/ 	.word	0x00000006
        /*0690*/ 	.word	0x00000000
        /*0694*/ 	.short	0x010a
        /*0696*/ 	.byte	0x3f
	.zero		1


	//   ....[98]....
        /*0698*/ 	.word	0x0000a710
        /*069c*/ 	.word	0x00000007
        /*06a0*/ 	.word	0x00000000
        /*06a4*/ 	.short	0x010a
        /*06a6*/ 	.byte	0x3f
	.zero		1


	//   ....[99]....
        /*06a8*/ 	.word	0x0000a760
        /*06ac*/ 	.word	0x00000006
        /*06b0*/ 	.word	0x00000000
        /*06b4*/ 	.short	0x010a
        /*06b6*/ 	.byte	0x3f
	.zero		1


	//   ....[100]....
        /*06b8*/ 	.word	0x0000a7b0
        /*06bc*/ 	.word	0x00000009
        /*06c0*/ 	.word	0x00000000
        /*06c4*/ 	.short	0x010a
        /*06c6*/ 	.byte	0x3f
	.zero		1


	//   ....[101]....
        /*06c8*/ 	.word	0x0000a800
        /*06cc*/ 	.word	0x00000006
        /*06d0*/ 	.word	0x00000000
        /*06d4*/ 	.short	0x010a
        /*06d6*/ 	.byte	0x3f
	.zero		1


	//   ....[102]....
        /*06d8*/ 	.word	0x0000a850
        /*06dc*/ 	.word	0x00000009
        /*06e0*/ 	.word	0x00000000
        /*06e4*/ 	.short	0x010a
        /*06e6*/ 	.byte	0x3f
	.zero		1


	//   ....[103]....
        /*06e8*/ 	.word	0x0000a8a0
        /*06ec*/ 	.word	0x00000006
        /*06f0*/ 	.word	0x00000000
        /*06f4*/ 	.short	0x010a
        /*06f6*/ 	.byte	0x3f
	.zero		1


	//   ....[104]....
        /*06f8*/ 	.word	0x0000a8f0
        /*06fc*/ 	.word	0x00000009
        /*0700*/ 	.word	0x00000000
        /*0704*/ 	.short	0x010a
        /*0706*/ 	.byte	0x3f
	.zero		1


	//   ....[105]....
        /*0708*/ 	.word	0x0000a940
        /*070c*/ 	.word	0x00000006
        /*0710*/ 	.word	0x00000000
        /*0714*/ 	.short	0x010a
        /*0716*/ 	.byte	0x3f
	.zero		1


	//   ....[106]....
        /*0718*/ 	.word	0x0000a990
        /*071c*/ 	.word	0x00000009
        /*0720*/ 	.word	0x00000000
        /*0724*/ 	.short	0x010a
        /*0726*/ 	.byte	0x3f
	.zero		1


	//   ....[107]....
        /*0728*/ 	.word	0x0000a9e0
        /*072c*/ 	.word	0x00000006
        /*0730*/ 	.word	0x00000000
        /*0734*/ 	.short	0x010a
        /*0736*/ 	.byte	0x3f
	.zero		1


	//   ....[108]....
        /*0738*/ 	.word	0x0000aa30
        /*073c*/ 	.word	0x00000009
        /*0740*/ 	.word	0x00000000
        /*0744*/ 	.short	0x010a
        /*0746*/ 	.byte	0x3f
	.zero		1


	//   ....[109]....
        /*0748*/ 	.word	0x0000aa80
        /*074c*/ 	.word	0x00000006
        /*0750*/ 	.word	0x00000000
        /*0754*/ 	.short	0x010a
        /*0756*/ 	.byte	0x3f
	.zero		1


	//   ....[110]....
        /*0758*/ 	.word	0x0000aad0
        /*075c*/ 	.word	0x00000009
        /*0760*/ 	.word	0x00000000
        /*0764*/ 	.short	0x010a
        /*0766*/ 	.byte	0x3f
	.zero		1


	//   ....[111]....
        /*0768*/ 	.word	0x0000ab20
        /*076c*/ 	.word	0x00000006
        /*0770*/ 	.word	0x00000000
        /*0774*/ 	.short	0x010a
        /*0776*/ 	.byte	0x3f
	.zero		1


	//   ....[112]....
        /*0778*/ 	.word	0x0000ab70
        /*077c*/ 	.word	0x00000009
        /*0780*/ 	.word	0x00000000
        /*0784*/ 	.short	0x010a
        /*0786*/ 	.byte	0x3f
	.zero		1


	//   ....[113]....
        /*0788*/ 	.word	0x0000abc0
        /*078c*/ 	.word	0x00000006
        /*0790*/ 	.word	0x00000000
        /*0794*/ 	.short	0x010a
        /*0796*/ 	.byte	0x3f
	.zero		1


	//   ....[114]....
        /*0798*/ 	.word	0x0000ac10
        /*079c*/ 	.word	0x00000009
        /*07a0*/ 	.word	0x00000000
        /*07a4*/ 	.short	0x010a
        /*07a6*/ 	.byte	0x3f
	.zero		1


	//   ....[115]....
        /*07a8*/ 	.word	0x0000ac60
        /*07ac*/ 	.word	0x00000006
        /*07b0*/ 	.word	0x00000000
        /*07b4*/ 	.short	0x010a
        /*07b6*/ 	.byte	0x3f
	.zero		1


	//   ....[116]....
        /*07b8*/ 	.word	0x0000acb0
        /*07bc*/ 	.word	0x00000009
        /*07c0*/ 	.word	0x00000000
        /*07c4*/ 	.short	0x010a
        /*07c6*/ 	.byte	0x3f
	.zero		1


	//   ....[117]....
        /*07c8*/ 	.word	0x0000ad00
        /*07cc*/ 	.word	0x00000006
        /*07d0*/ 	.word	0x00000000
        /*07d4*/ 	.short	0x010a
        /*07d6*/ 	.byte	0x3f
	.zero		1


	//   ....[118]....
        /*07d8*/ 	.word	0x0000ad50
        /*07dc*/ 	.word	0x00000009
        /*07e0*/ 	.word	0x00000000
        /*07e4*/ 	.short	0x010a
        /*07e6*/ 	.byte	0x3f
	.zero		1


	//   ....[119]....
        /*07e8*/ 	.word	0x0000ada0
        /*07ec*/ 	.word	0x00000006
        /*07f0*/ 	.word	0x00000000
        /*07f4*/ 	.short	0x010a
        /*07f6*/ 	.byte	0x3f
	.zero		1


	//   ....[120]....
        /*07f8*/ 	.word	0x0000adf0
        /*07fc*/ 	.word	0x00000009
        /*0800*/ 	.word	0x00000000
        /*0804*/ 	.short	0x010a
        /*0806*/ 	.byte	0x3f
	.zero		1


	//   ....[121]....
        /*0808*/ 	.word	0x0000ae40
        /*080c*/ 	.word	0x00000006
        /*0810*/ 	.word	0x00000000
        /*0814*/ 	.short	0x010a
        /*0816*/ 	.byte	0x3f
	.zero		1


	//   ....[122]....
        /*0818*/ 	.word	0x0000ae90
        /*081c*/ 	.word	0x00000009
        /*0820*/ 	.word	0x00000000
        /*0824*/ 	.short	0x010a
        /*0826*/ 	.byte	0x3f
	.zero		1


	//   ....[123]....
        /*0828*/ 	.word	0x0000aee0
        /*082c*/ 	.word	0x00000006
        /*0830*/ 	.word	0x00000000
        /*0834*/ 	.short	0x010a
        /*0836*/ 	.byte	0x3f
	.zero		1


	//----- nvinfo : EIATTR_NUM_MBARRIERS
	.align		4
.L_28:
        /*0838*/ 	.byte	0x03, 0x38
        /*083a*/ 	.short	0x003a


	//----- nvinfo : EIATTR_EXIT_INSTR_OFFSETS
	.align		4
        /*083c*/ 	.byte	0x04, 0x1c
        /*083e*/ 	.short	(.L_30 - .L_29)


	//   ....[0]....
.L_29:
        /*0840*/ 	.word	0x00000c80


	//   ....[1]....
        /*0844*/ 	.word	0x00001470


	//   ....[2]....
        /*0848*/ 	.word	0x000080c0


	//   ....[3]....
        /*084c*/ 	.word	0x00008620


	//   ....[4]....
        /*0850*/ 	.word	0x0000a4a0


	//----- nvinfo : EIATTR_MAX_THREADS
	.align		4
.L_30:
        /*0854*/ 	.byte	0x04, 0x05
        /*0856*/ 	.short	(.L_32 - .L_31)
.L_31:
        /*0858*/ 	.word	0x00000180
        /*085c*/ 	.word	0x00000001
        /*0860*/ 	.word	0x00000001


	//----- nvinfo : EIATTR_CRS_STACK_SIZE
	.align		4
.L_32:
        /*0864*/ 	.byte	0x04, 0x1e
        /*0866*/ 	.short	(.L_34 - .L_33)
.L_33:
        /*0868*/ 	.word	0x00000000


	//----- nvinfo : EIATTR_CBANK_PARAM_SIZE
	.align		4
.L_34:
        /*086c*/ 	.byte	0x03, 0x19
        /*086e*/ 	.short	0x0470


	//----- nvinfo : EIATTR_PARAM_CBANK
	.align		4
        /*0870*/ 	.byte	0x04, 0x0a
        /*0872*/ 	.short	(.L_36 - .L_35)
	.align		4
.L_35:
        /*0874*/ 	.word	index@(.nv.constant0._ZN7cutlass13device_kernelINS_4gemm6kernel13GemmUniversalIN4cute5tupleIJiiiiEEENS1_10collective13CollectiveMmaINS1_37MainloopSm90TmaGmmaWarpSpecializedFP8ILi28ENS5_IJNS4_1CILi2EEENSA_ILi4EEENSA_ILi1EEEEEENS1_35KernelTmaWarpSpecializedCooperativeEEENS5_IJNSA_ILi128EEESH_NSA_ILi32EEEEEENS_12float_e4m3_tENS5_IJlSD_lEEESK_SL_NS4_8TiledMMAINS4_8MMA_AtomIJNS4_4SM904GMMA31MMA_64x128x32_F32E4M3E4M3_SS_TNILNSP_7ScaleInE1ELSR_1EEEEEENS4_6LayoutINS5_IJSB_SD_SD_EEENS5_IJSD_NSA_ILi0EEESW_EEEEENS5_IJNS4_10UnderscoreESZ_SZ_EEEEENS4_23SM90_TMA_LOAD_MULTICASTENS4_14ComposedLayoutINS4_7SwizzleILi1ELi4ELi3EEENS4_18smem_ptr_flag_bitsILi8EEENSU_INS5_IJNSA_ILi8EEESI_EEENS5_IJSI_SD_EEEEEEEvNS4_8identityES12_S1C_vS1D_EENS_8epilogue10collective6detail29Sm90TmaWarpSpecializedAdapterINS1G_15DefaultEpilogueISK_SL_SL_NS1F_6thread17LinearCombinationISK_Li1EffLNS1K_9ScaleType4KindE0ELNS_15FloatRoundStyleE2ESK_EENS1_15EpilogueDefaultEEEEEvvEEEEvNT_6ParamsE)
        /*0878*/ 	.short	0x0210
        /*087a*/ 	.short	0x0470


	//----- nvinfo : EIATTR_SW_WAR
	.align		4
.L_36:
        /*087c*/ 	.byte	0x04, 0x36
        /*087e*/ 	.short	(.L_38 - .L_37)
.L_37:
        /*0880*/ 	.word	0x00000008
.L_38:


//--------------------- .nv.callgraph             --------------------------
	.section	.nv.callgraph,"",@"SHT_CUDA_CALLGRAPH"
	.align	4
	.sectionentsize	8
	.align		4
        /*0000*/ 	.word	0x00000000
	.align		4
        /*0004*/ 	.word	0xffffffff
	.align		4
        /*0008*/ 	.word	0x00000000
	.align		4
        /*000c*/ 	.word	0xfffffffe
	.align		4
        /*0010*/ 	.word	0x00000000
	.align		4
        /*0014*/ 	.word	0xfffffffd
	.align		4
        /*0018*/ 	.word	0x00000000
	.align		4
        /*001c*/ 	.word	0xfffffffc


//--------------------- .nv.constant4             --------------------------
	.section	.nv.constant4,"a",@progbits
	.align	8
	.align		8
.nv.constant4:
        /*0000*/ 	.dword	_ZN40_INTERNAL_a23b9be1_4_k_cu_b6ee3ad4_317944cuda3std3__45__cpo5beginE
	.align		8
        /*0008*/ 	.dword	_ZN40_INTERNAL_a23b9be1_4_k_cu_b6ee3ad4_317944cuda3std3__45__cpo3endE
	.align		8
        /*0010*/ 	.dword	_ZN40_INTERNAL_a23b9be1_4_k_cu_b6ee3ad4_317944cuda3std3__45__cpo6cbeginE
	.align		8
        /*0018*/ 	.dword	_ZN40_INTERNAL_a23b9be1_4_k_cu_b6ee3ad4_317944cuda3std3__45__cpo4cendE
	.align		8
        /*0020*/ 	.dword	_ZN40_INTERNAL_a23b9be1_4_k_cu_b6ee3ad4_317944cuda3std3__442_GLOBAL__N__a23b9be1_4_k_cu_b6ee3ad4_317946ignoreE
	.align		8
        /*0028*/ 	.dword	_ZN40_INTERNAL_a23b9be1_4_k_cu_b6ee3ad4_317944cuda3std3__419piecewise_constructE
	.align		8
        /*0030*/ 	.dword	_ZN40_INTERNAL_a23b9be1_4_k_cu_b6ee3ad4_317944cuda3std3__48in_placeE
	.align		8
        /*0038*/ 	.dword	_ZN40_INTERNAL_a23b9be1_4_k_cu_b6ee3ad4_317944cuda3std6ranges3__45__cpo4swapE
	.align		8
        /*0040*/ 	.dword	_ZN40_INTERNAL_a23b9be1_4_k_cu_b6ee3ad4_317944cuda3std6ranges3__45__cpo9iter_moveE
	.align		8
        /*0048*/ 	.dword	_ZN40_INTERNAL_a23b9be1_4_k_cu_b6ee3ad4_317944cute7productE
	.align		8
        /*0050*/ 	.dword	_ZN40_INTERNAL_a23b9be1_4_k_cu_b6ee3ad4_317944cute1_E


//--------------------- .text._ZN7cutlass13device_kernelINS_4gemm6kernel13GemmUniversalIN4cute5tupleIJiiiiEEENS1_10collective13CollectiveMmaINS1_37MainloopSm90TmaGmmaWarpSpecializedFP8ILi28ENS5_IJNS4_1CILi2EEENSA_ILi4EEENSA_ILi1EEEEEENS1_35KernelTmaWarpSpecializedCooperativeEEENS5_IJNSA_ILi128EEESH_NSA_ILi32EEEEEENS_12float_e4m3_tENS5_IJlSD_lEEESK_SL_NS4_8TiledMMAINS4_8MMA_AtomIJNS4_4SM904GMMA31MMA_64x128x32_F32E4M3E4M3_SS_TNILNSP_7ScaleInE1ELSR_1EEEEEENS4_6LayoutINS5_IJSB_SD_SD_EEENS5_IJSD_NSA_ILi0EEESW_EEEEENS5_IJNS4_10UnderscoreESZ_SZ_EEEEENS4_23SM90_TMA_LOAD_MULTICASTENS4_14ComposedLayoutINS4_7SwizzleILi1ELi4ELi3EEENS4_18smem_ptr_flag_bitsILi8EEENSU_INS5_IJNSA_ILi8EEESI_EEENS5_IJSI_SD_EEEEEEEvNS4_8identityES12_S1C_vS1D_EENS_8epilogue10collective6detail29Sm90TmaWarpSpecializedAdapterINS1G_15DefaultEpilogueISK_SL_SL_NS1F_6thread17LinearCombinationISK_Li1EffLNS1K_9ScaleType4KindE0ELNS_15FloatRoundStyleE2ESK_EENS1_15EpilogueDefaultEEEEEvvEEEEvNT_6ParamsE --------------------------
	.section	.text._ZN7cutlass13device_kernelINS_4gemm6kernel13GemmUniversalIN4cute5tupleIJiiiiEEENS1_10collective13CollectiveMmaINS1_37MainloopSm90TmaGmmaWarpSpecializedFP8ILi28ENS5_IJNS4_1CILi2EEENSA_ILi4EEENSA_ILi1EEEEEENS1_35KernelTmaWarpSpecializedCooperativeEEENS5_IJNSA_ILi128EEESH_NSA_ILi32EEEEEENS_12float_e4m3_tENS5_IJlSD_lEEESK_SL_NS4_8TiledMMAINS4_8MMA_AtomIJNS4_4SM904GMMA31MMA_64x128x32_F32E4M3E4M3_SS_TNILNSP_7ScaleInE1ELSR_1EEEEEENS4_6LayoutINS5_IJSB_SD_SD_EEENS5_IJSD_NSA_ILi0EEESW_EEEEENS5_IJNS4_10UnderscoreESZ_SZ_EEEEENS4_23SM90_TMA_LOAD_MULTICASTENS4_14ComposedLayoutINS4_7SwizzleILi1ELi4ELi3EEENS4_18smem_ptr_flag_bitsILi8EEENSU_INS5_IJNSA_ILi8EEESI_EEENS5_IJSI_SD_EEEEEEEvNS4_8identityES12_S1C_vS1D_EENS_8epilogue10collective6detail29Sm90TmaWarpSpecializedAdapterINS1G_15DefaultEpilogueISK_SL_SL_NS1F_6thread17LinearCombinationISK_Li1EffLNS1K_9ScaleType4KindE0ELNS_15FloatRoundStyleE2ESK_EENS1_15EpilogueDefaultEEEEEvvEEEEvNT_6ParamsE,"ax",@progbits
	.align	128
.text._ZN7cutlass13device_kernelINS_4gemm6kernel13GemmUniversalIN4cute5tupleIJiiiiEEENS1_10collective13CollectiveMmaINS1_37MainloopSm90TmaGmmaWarpSpecializedFP8ILi28ENS5_IJNS4_1CILi2EEENSA_ILi4EEENSA_ILi1EEEEEENS1_35KernelTmaWarpSpecializedCooperativeEEENS5_IJNSA_ILi128EEESH_NSA_ILi32EEEEEENS_12float_e4m3_tENS5_IJlSD_lEEESK_SL_NS4_8TiledMMAINS4_8MMA_AtomIJNS4_4SM904GMMA31MMA_64x128x32_F32E4M3E4M3_SS_TNILNSP_7ScaleInE1ELSR_1EEEEEENS4_6LayoutINS5_IJSB_SD_SD_EEENS5_IJSD_NSA_ILi0EEESW_EEEEENS5_IJNS4_10UnderscoreESZ_SZ_EEEEENS4_23SM90_TMA_LOAD_MULTICASTENS4_14ComposedLayoutINS4_7SwizzleILi1ELi4ELi3EEENS4_18smem_ptr_flag_bitsILi8EEENSU_INS5_IJNSA_ILi8EEESI_EEENS5_IJSI_SD_EEEEEEEvNS4_8identityES12_S1C_vS1D_EENS_8epilogue10collective6detail29Sm90TmaWarpSpecializedAdapterINS1G_15DefaultEpilogueISK_SL_SL_NS1F_6thread17LinearCombinationISK_Li1EffLNS1K_9ScaleType4KindE0ELNS_15FloatRoundStyleE2ESK_EENS1_15EpilogueDefaultEEEEEvvEEEEvNT_6ParamsE:
        .type           _ZN7cutlass13device_kernelINS_4gemm6kernel13GemmUniversalIN4cute5tupleIJiiiiEEENS1_10collective13CollectiveMmaINS1_37MainloopSm90TmaGmmaWarpSpecializedFP8ILi28ENS5_IJNS4_1CILi2EEENSA_ILi4EEENSA_ILi1EEEEEENS1_35KernelTmaWarpSpecializedCooperativeEEENS5_IJNSA_ILi128EEESH_NSA_ILi32EEEEEENS_12float_e4m3_tENS5_IJlSD_lEEESK_SL_NS4_8TiledMMAINS4_8MMA_AtomIJNS4_4SM904GMMA31MMA_64x128x32_F32E4M3E4M3_SS_TNILNSP_7ScaleInE1ELSR_1EEEEEENS4_6LayoutINS5_IJSB_SD_SD_EEENS5_IJSD_NSA_ILi0EEESW_EEEEENS5_IJNS4_10UnderscoreESZ_SZ_EEEEENS4_23SM90_TMA_LOAD_MULTICASTENS4_14ComposedLayoutINS4_7SwizzleILi1ELi4ELi3EEENS4_18smem_ptr_flag_bitsILi8EEENSU_INS5_IJNSA_ILi8EEESI_EEENS5_IJSI_SD_EEEEEEEvNS4_8identityES12_S1C_vS1D_EENS_8epilogue10collective6detail29Sm90TmaWarpSpecializedAdapterINS1G_15DefaultEpilogueISK_SL_SL_NS1F_6thread17LinearCombinationISK_Li1EffLNS1K_9ScaleType4KindE0ELNS_15FloatRoundStyleE2ESK_EENS1_15EpilogueDefaultEEEEEvvEEEEvNT_6ParamsE,@function
        .size           _ZN7cutlass13device_kernelINS_4gemm6kernel13GemmUniversalIN4cute5tupleIJiiiiEEENS1_10collective13CollectiveMmaINS1_37MainloopSm90TmaGmmaWarpSpecializedFP8ILi28ENS5_IJNS4_1CILi2EEENSA_ILi4EEENSA_ILi1EEEEEENS1_35KernelTmaWarpSpecializedCooperativeEEENS5_IJNSA_ILi128EEESH_NSA_ILi32EEEEEENS_12float_e4m3_tENS5_IJlSD_lEEESK_SL_NS4_8TiledMMAINS4_8MMA_AtomIJNS4_4SM904GMMA31MMA_64x128x32_F32E4M3E4M3_SS_TNILNSP_7ScaleInE1ELSR_1EEEEEENS4_6LayoutINS5_IJSB_SD_SD_EEENS5_IJSD_NSA_ILi0EEESW_EEEEENS5_IJNS4_10UnderscoreESZ_SZ_EEEEENS4_23SM90_TMA_LOAD_MULTICASTENS4_14ComposedLayoutINS4_7SwizzleILi1ELi4ELi3EEENS4_18smem_ptr_flag_bitsILi8EEENSU_INS5_IJNSA_ILi8EEESI_EEENS5_IJSI_SD_EEEEEEEvNS4_8identityES12_S1C_vS1D_EENS_8epilogue10collective6detail29Sm90TmaWarpSpecializedAdapterINS1G_15DefaultEpilogueISK_SL_SL_NS1F_6thread17LinearCombinationISK_Li1EffLNS1K_9ScaleType4KindE0ELNS_15FloatRoundStyleE2ESK_EENS1_15EpilogueDefaultEEEEEvvEEEEvNT_6ParamsE,(.L_x_255 - _ZN7cutlass13device_kernelINS_4gemm6kernel13GemmUniversalIN4cute5tupleIJiiiiEEENS1_10collective13CollectiveMmaINS1_37MainloopSm90TmaGmmaWarpSpecializedFP8ILi28ENS5_IJNS4_1CILi2EEENSA_ILi4EEENSA_ILi1EEEEEENS1_35KernelTmaWarpSpecializedCooperativeEEENS5_IJNSA_ILi128EEESH_NSA_ILi32EEEEEENS_12float_e4m3_tENS5_IJlSD_lEEESK_SL_NS4_8TiledMMAINS4_8MMA_AtomIJNS4_4SM904GMMA31MMA_64x128x32_F32E4M3E4M3_SS_TNILNSP_7ScaleInE1ELSR_1EEEEEENS4_6LayoutINS5_IJSB_SD_SD_EEENS5_IJSD_NSA_ILi0EEESW_EEEEENS5_IJNS4_10UnderscoreESZ_SZ_EEEEENS4_23SM90_TMA_LOAD_MULTICASTENS4_14ComposedLayoutINS4_7SwizzleILi1ELi4ELi3EEENS4_18smem_ptr_flag_bitsILi8EEENSU_INS5_IJNSA_ILi8EEESI_EEENS5_IJSI_SD_EEEEEEEvNS4_8identityES12_S1C_vS1D_EENS_8epilogue10collective6detail29Sm90TmaWarpSpecializedAdapterINS1G_15DefaultEpilogueISK_SL_SL_NS1F_6thread17LinearCombinationISK_Li1EffLNS1K_9ScaleType4KindE0ELNS_15FloatRoundStyleE2ESK_EENS1_15EpilogueDefaultEEEEEvvEEEEvNT_6ParamsE)
        .other          _ZN7cutlass13device_kernelINS_4gemm6kernel13GemmUniversalIN4cute5tupleIJiiiiEEENS1_10collective13CollectiveMmaINS1_37MainloopSm90TmaGmmaWarpSpecializedFP8ILi28ENS5_IJNS4_1CILi2EEENSA_ILi4EEENSA_ILi1EEEEEENS1_35KernelTmaWarpSpecializedCooperativeEEENS5_IJNSA_ILi128EEESH_NSA_ILi32EEEEEENS_12float_e4m3_tENS5_IJlSD_lEEESK_SL_NS4_8TiledMMAINS4_8MMA_AtomIJNS4_4SM904GMMA31MMA_64x128x32_F32E4M3E4M3_SS_TNILNSP_7ScaleInE1ELSR_1EEEEEENS4_6LayoutINS5_IJSB_SD_SD_EEENS5_IJSD_NSA_ILi0EEESW_EEEEENS5_IJNS4_10UnderscoreESZ_SZ_EEEEENS4_23SM90_TMA_LOAD_MULTICASTENS4_14ComposedLayoutINS4_7SwizzleILi1ELi4ELi3EEENS4_18smem_ptr_flag_bitsILi8EEENSU_INS5_IJNSA_ILi8EEESI_EEENS5_IJSI_SD_EEEEEEEvNS4_8identityES12_S1C_vS1D_EENS_8epilogue10collective6detail29Sm90TmaWarpSpecializedAdapterINS1G_15DefaultEpilogueISK_SL_SL_NS1F_6thread17LinearCombinationISK_Li1EffLNS1K_9ScaleType4KindE0ELNS_15FloatRoundStyleE2ESK_EENS1_15EpilogueDefaultEEEEEvvEEEEvNT_6ParamsE,@"STO_CUDA_ENTRY STV_DEFAULT"
_ZN7cutlass13device_kernelINS_4gemm6kernel13GemmUniversalIN4cute5tupleIJiiiiEEENS1_10collective13CollectiveMmaINS1_37MainloopSm90TmaGmmaWarpSpecializedFP8ILi28ENS5_IJNS4_1CILi2EEENSA_ILi4EEENSA_ILi1EEEEEENS1_35KernelTmaWarpSpecializedCooperativeEEENS5_IJNSA_ILi128EEESH_NSA_ILi32EEEEEENS_12float_e4m3_tENS5_IJlSD_lEEESK_SL_NS4_8TiledMMAINS4_8MMA_AtomIJNS4_4SM904GMMA31MMA_64x128x32_F32E4M3E4M3_SS_TNILNSP_7ScaleInE1ELSR_1EEEEEENS4_6LayoutINS5_IJSB_SD_SD_EEENS5_IJSD_NSA_ILi0EEESW_EEEEENS5_IJNS4_10UnderscoreESZ_SZ_EEEEENS4_23SM90_TMA_LOAD_MULTICASTENS4_14ComposedLayoutINS4_7SwizzleILi1ELi4ELi3EEENS4_18smem_ptr_flag_bitsILi8EEENSU_INS5_IJNSA_ILi8EEESI_EEENS5_IJSI_SD_EEEEEEEvNS4_8identityES12_S1C_vS1D_EENS_8epilogue10collective6detail29Sm90TmaWarpSpecializedAdapterINS1G_15DefaultEpilogueISK_SL_SL_NS1F_6thread17LinearCombinationISK_Li1EffLNS1K_9ScaleType4KindE0ELNS_15FloatRoundStyleE2ESK_EENS1_15EpilogueDefaultEEEEEvvEEEEvNT_6ParamsE:
[----:B------:R-:W-:Y:S01]  /*0000*/  LDC R1, c[0x0][0x28] ;  /* 0x00000a00ff017b82 */ /* 0x000fe20000000800 */
[----:B------:R-:W0:Y:S01]  /*0010*/  S2R R0, SR_TID.X ;  /* 0x0000000000007919 */ /* 0x000e220000002100 */
[----:B------:R-:W-:Y:S01]  /*0020*/  ELECT P0, URZ, PT ;  /* 0x00000000003f782f */ /* 0x000fe20003800000 */
[----:B------:R-:W-:Y:S01]  /*0030*/  BSSY B0, `(.L_x_0) ;  /* 0x000000f000007945 */ /* 0x000fe20003800000 */
[--C-:B0-----:R-:W-:Y:S02]  /*0040*/  SHF.R.U32.HI R2, RZ, 0x5, R0.reuse ;  /* 0x00000005ff027819 */ /* 0x101fe40000011600 */
[----:B------:R-:W-:-:S03]  /*0050*/  SHF.R.U32.HI R3, RZ, 0x7, R0 ;  /* 0x00000007ff037819 */ /* 0x000fc60000011600 */
[----:B------:R-:W0:Y:S04]  /*0060*/  SHFL.IDX PT, R7, R2, RZ, 0x1f ;  /* 0x00001fff02077589 */ /* 0x000e2800000e0000 */
[----:B------:R-:W1:Y:S01]  /*0070*/  SHFL.IDX PT, R3, R3, RZ, 0x1f ;  /* 0x00001fff03037589 */ /* 0x000e6200000e0000 */
[----:B0-----:R-:W-:-:S13]  /*0080*/  ISETP.NE.OR P0, PT, R7, RZ, !P0 ;  /* 0x000000ff0700720c */ /* 0x001fda0004705670 */
[----:B-1----:R-:W-:Y:S05]  /*0090*/  @P0 BRA `(.L_x_1) ;  /* 0x0000000000200947 */ /* 0x002fea0003800000 */
[----:B------:R-:W-:Y:S02]  /*00a0*/  ULDC.64 UR4, c[0x0][0x198] ;  /* 0x0000660000047ab9 */ /* 0x000fe40000000a00 */
[----:B------:R-:W-:Y:S02]  /*00b0*/  UIADD3 UR6, UP0, UR4, 0xf0, URZ ;  /* 0x000000f004067890 */ /* 0x000fe4000ff1e03f */
[----:B------:R-:W-:Y:S02]  /*00c0*/  UIADD3 UR4, UP1, UR4, 0x1f0, URZ ;  /* 0x000001f004047890 */ /* 0x000fe4000ff3e03f */
[----:B------:R-:W-:Y:S02]  /*00d0*/  UIADD3.X UR7, URZ, UR5, URZ, UP0, !UPT ;  /* 0x000000053f077290 */ /* 0x000fe400087fe43f */
[----:B------:R-:W-:-:S07]  /*00e0*/  UIADD3.X UR5, URZ, UR5, URZ, UP1, !UPT ;  /* 0x000000053f057290 */ /* 0x000fce0008ffe43f */
[----:B------:R0:W-:Y:S02]  /*00f0*/  UTMACCTL.PF [UR6] ;  /* 0x00000000060079b9 */ /* 0x0001e40008040000 */
[----:B------:R0:W-:Y:S02]  /*0100*/  UTMACCTL.PF [UR4] ;  /* 0x00000000040079b9 */ /* 0x0001e40008040000 */
[----:B0-----:R-:W-:Y:S01]  /*0110*/  NOP ;  /* 0x0000000000007918 */ /* 0x001fe20000000000 */
.L_x_1:
[----:B------:R-:W-:Y:S05]  /*0120*/  BSYNC B0 ;  /* 0x0000000000007941 */ /* 0x000fea0003800000 */
.L_x_0:
[----:B------:R-:W0:Y:S02]  /*0130*/  SHFL.IDX PT, R4, R2, RZ, 0x1f ;  /* 0x00001fff02047589 */ /* 0x000e2400000e0000 */
[----:B0-----:R-:W-:-:S13]  /*0140*/  ISETP.NE.AND P0, PT, R4, RZ, PT ;  /* 0x000000ff0400720c */ /* 0x001fda0003f05270 */
[----:B------:R-:W-:Y:S05]  /*0150*/  @P0 BRA `(.L_x_2) ;  /* 0x0000000400240947 */ /* 0x000fea0003800000 */
[----:B------:R-:W-:Y:S01]  /*0160*/  ELECT P0, URZ, PT ;  /* 0x00000000003f782f */ /* 0x000fe20003800000 */
[----:B------:R-:W-:-:S12]  /*0170*/  BSSY B0, `(.L_x_2) ;  /* 0x0000047000007945 */ /* 0x000fd80003800000 */
[----:B------:R-:W-:Y:S05]  /*0180*/  @!P0 BRA `(.L_x_3) ;  /* 0x0000000400148947 */ /* 0x000fea0003800000 */
[----:B------:R-:W0:Y:S01]  /*0190*/  S2UR UR8, SR_CgaCtaId ;  /* 0x00000000000879c3 */ /* 0x000e220000008800 */
[----:B------:R-:W-:Y:S01]  /*01a0*/  UMOV UR4, 0x400 ;  /* 0x0000040000047882 */ /* 0x000fe20000000000 */
[----:B------:R-:W-:Y:S01]  /*01b0*/  UMOV UR5, 0x1 ;  /* 0x0000000100057882 */ /* 0x000fe20000000000 */
[----:B------:R-:W-:Y:S02]  /*01c0*/  UMOV UR6, 0xa ;  /* 0x0000000a00067882 */ /* 0x000fe40000000000 */
[----:B------:R-:W-:-:S04]  /*01d0*/  UIADD3 UR6, -UR6, 0x100000, URZ ;  /* 0x0010000006067890 */ /* 0x000fc8000fffe13f */
[----:B------:R-:W-:Y:S02]  /*01e0*/  USHF.L.U32 UR7, UR6, 0xb, URZ ;  /* 0x0000000b06077899 */ /* 0x000fe4000800063f */
[----:B------:R-:W-:Y:S02]  /*01f0*/  USHF.L.U32 UR6, UR6, 0x1, URZ ;  /* 0x0000000106067899 */ /* 0x000fe4000800063f */
[----:B0-----:R-:W-:Y:S02]  /*0200*/  ULEA UR8, UR8, UR4, 0x18 ;  /* 0x0000000408087291 */ /* 0x001fe4000f8ec03f */
[----:B------:R-:W-:-:S04]  /*0210*/  UIADD3 UR4, -UR5, 0x100000, URZ ;  /* 0x0010000005047890 */ /* 0x000fc8000fffe13f */
[----:B------:R-:W-:Y:S02]  /*0220*/  USHF.L.U32 UR5, UR4, 0xb, URZ ;  /* 0x0000000b04057899 */ /* 0x000fe4000800063f */
[----:B------:R-:W-:Y:S01]  /*0230*/  USHF.L.U32 UR4, UR4, 0x1, URZ ;  /* 0x0000000104047899 */ /* 0x000fe2000800063f */
[----:B------:R-:W0:Y:S11]  /*0240*/  FENCE.VIEW.ASYNC.S ;  /* 0x00000000000073c6 */ /* 0x000e360000000000 */
[----:B0-----:R0:W1:Y:S01]  /*0250*/  SYNCS.EXCH.64 URZ, [UR8], UR4 ;  /* 0x00000004083f75b2 */ /* 0x0010620008000100 */
[----:B------:R0:W2:Y:S01]  /*0260*/  SYNCS.EXCH.64 URZ, [UR8+0xe0], UR6 ;  /* 0x0000e006083f75b2 */ /* 0x0000a20008000100 */
[----:B------:R0:W3:Y:S01]  /*0270*/  SYNCS.EXCH.64 URZ, [UR8+0x8], UR4 ;  /* 0x00000804083f75b2 */ /* 0x0000e20008000100 */
[----:B------:R0:W4:Y:S01]  /*0280*/  SYNCS.EXCH.64 URZ, [UR8+0xe8], UR6 ;  /* 0x0000e806083f75b2 */ /* 0x0001220008000100 */
[----:B------:R0:W0:Y:S01]  /*0290*/  SYNCS.EXCH.64 URZ, [UR8+0x10], UR4 ;  /* 0x00001004083f75b2 */ /* 0x0000220008000100 */
        /* <DEDUP_REMOVED lines=51> */
[----:B-1234-:R-:W-:Y:S01]  /*05d0*/  NOP ;  /* 0x0000000000007918 */ /* 0x01efe20000000000 */
.L_x_3:
[----:B0-----:R-:W-:Y:S05]  /*05e0*/  BSYNC B0 ;  /* 0x0000000000007941 */ /* 0x001fea0003800000 */
.L_x_2:
[----:B------:R-:W-:Y:S01]  /*05f0*/  SHF.R.S32.HI R5, RZ, 0x1f, R0 ;  /* 0x0000001fff057819 */ /* 0x000fe20000011400 */
[----:B------:R-:W0:Y:S01]  /*0600*/  SHFL.IDX PT, R2, R2, RZ, 0x1f ;  /* 0x00001fff02027589 */ /* 0x000e2200000e0000 */
[----:B------:R-:W1:Y:S01]  /*0610*/  S2UR UR8, SR_CTAID.X ;  /* 0x00000000000879c3 */ /* 0x000e620000002500 */
[----:B------:R-:W-:Y:S02]  /*0620*/  ELECT P0, URZ, PT ;  /* 0x00000000003f782f */ /* 0x000fe40003800000 */
[----:B------:R-:W-:Y:S01]  /*0630*/  LEA.HI R5, R5, R0, RZ, 0x7 ;  /* 0x0000000005057211 */ /* 0x000fe200078f38ff */
[----:B------:R-:W2:Y:S01]  /*0640*/  S2R R8, SR_CTAID.Y ;  /* 0x0000000000087919 */ /* 0x000ea20000002600 */
[----:B------:R-:W-:Y:S01]  /*0650*/  SHF.R.S32.HI R11, RZ, 0x1f, R4 ;  /* 0x0000001fff0b7819 */ /* 0x000fe20000011404 */
[----:B------:R-:W-:Y:S01]  /*0660*/  ULDC UR4, c[0x0][0x150] ;  /* 0x0000540000047ab9 */ /* 0x000fe20000000800 */
[----:B------:R-:W-:Y:S01]  /*0670*/  LOP3.LUT R5, R5, 0xffffff80, RZ, 0xc0, !PT ;  /* 0xffffff8005057812 */ /* 0x000fe200078ec0ff */
[----:B------:R-:W-:Y:S01]  /*0680*/  VIADD R16, R3, 0xffffffff ;  /* 0xffffffff03107836 */ /* 0x000fe20000000000 */
[----:B------:R-:W-:Y:S01]  /*0690*/  LEA.HI R11, R11, R4, RZ, 0x2 ;  /* 0x000000040b0b7211 */ /* 0x000fe200078f10ff */
[----:B------:R-:W3:Y:S01]  /*06a0*/  LDC R12, c[0x0][0x144] ;  /* 0x00005100ff0c7b82 */ /* 0x000ee20000000800 */
[----:B------:R-:W-:Y:S01]  /*06b0*/  NOP ;  /* 0x0000000000007918 */ /* 0x000fe20000000000 */
[----:B------:R-:W-:Y:S01]  /*06c0*/  IMAD.IADD R6, R0, 0x1, -R5 ;  /* 0x0000000100067824 */ /* 0x000fe200078e0a05 */
[----:B------:R-:W-:Y:S01]  /*06d0*/  LOP3.LUT R11, R11, 0x3ffffffc, RZ, 0xc0, !PT ;  /* 0x3ffffffc0b0b7812 */ /* 0x000fe200078ec0ff */
[----:B------:R-:W-:Y:S01]  /*06e0*/  NOP ;  /* 0x0000000000007918 */ /* 0x000fe20000000000 */
[----:B------:R-:W-:-:S02]  /*06f0*/  ISETP.NE.AND P4, PT, R3, RZ, PT ;  /* 0x000000ff0300720c */ /* 0x000fc40003f85270 */
[----:B------:R-:W-:Y:S01]  /*0700*/  SHF.R.S32.HI R5, RZ, 0x1f, R6 ;  /* 0x0000001fff057819 */ /* 0x000fe20000011406 */
[----:B------:R-:W-:Y:S01]  /*0710*/  IMAD.IADD R4, R4, 0x1, -R11 ;  /* 0x0000000104047824 */ /* 0x000fe200078e0a0b */
[----:B------:R-:W4:Y:S01]  /*0720*/  LDC R14, c[0x0][0x140] ;  /* 0x00005000ff0e7b82 */ /* 0x000f220000000800 */
[----:B------:R-:W-:Y:S02]  /*0730*/  ISETP.GE.U32.AND P6, PT, R16, 0x2, PT ;  /* 0x000000021000780c */ /* 0x000fe40003fc6070 */
[----:B------:R-:W-:Y:S02]  /*0740*/  LEA.HI R5, R5, R6, RZ, 0x3 ;  /* 0x0000000605057211 */ /* 0x000fe400078f18ff */
[----:B0-----:R-:W-:Y:S02]  /*0750*/  ISETP.NE.OR P0, PT, R2, RZ, !P0 ;  /* 0x000000ff0200720c */ /* 0x001fe40004705670 */
[--C-:B------:R-:W-:Y:S01]  /*0760*/  SHF.R.S32.HI R2, RZ, 0x3, R5.reuse ;  /* 0x00000003ff027819 */ /* 0x100fe20000011405 */
[----:B------:R-:W0:Y:S01]  /*0770*/  LDC R13, c[0x0][0x148] ;  /* 0x00005200ff0d7b82 */ /* 0x000e220000000800 */
[----:B------:R-:W-:-:S02]  /*0780*/  SHF.R.S32.HI R5, RZ, 0x1f, R5 ;  /* 0x0000001fff057819 */ /* 0x000fc40000011405 */
[----:B-1----:R-:W-:Y:S02]  /*0790*/  I2FP.F32.U32 R10, UR8 ;  /* 0x00000008000a7c45 */ /* 0x002fe40008201000 */
[----:B------:R-:W-:-:S03]  /*07a0*/  LEA.HI R5, R5, R2, RZ, 0x2 ;  /* 0x0000000205057211 */ /* 0x000fc600078f10ff */
[----:B------:R-:W-:Y:S01]  /*07b0*/  FMUL R10, R10, UR4 ;  /* 0x000000040a0a7c20 */ /* 0x000fe20008400000 */
[----:B------:R-:W-:Y:S01]  /*07c0*/  LOP3.LUT R5, R5, 0xfffffffc, RZ, 0xc0, !PT ;  /* 0xfffffffc05057812 */ /* 0x000fe200078ec0ff */
[----:B------:R-:W-:Y:S01]  /*07d0*/  VOTEU.ALL UP0, P0 ;  /* 0x00000000003f7886 */ /* 0x000fe20000000000 */
[----:B--2---:R-:W-:Y:S01]  /*07e0*/  I2FP.F32.U32 R11, R8 ;  /* 0x00000008000b7245 */ /* 0x004fe20000201000 */
[----:B------:R-:W-:Y:S01]  /*07f0*/  ULDC UR4, c[0x0][0x154] ;  /* 0x0000550000047ab9 */ /* 0x000fe20000000800 */
[----:B------:R-:W-:Y:S01]  /*0800*/  VOTEU.ALL UP1, P0 ;  /* 0x00000000003f7886 */ /* 0x000fe20000020000 */
[----:B------:R-:W1:Y:S01]  /*0810*/  F2I.U32.TRUNC.NTZ R10, R10 ;  /* 0x0000000a000a7305 */ /* 0x000e62000020f000 */
[----:B------:R-:W-:Y:S01]  /*0820*/  IMAD.IADD R5, R2, 0x1, -R5 ;  /* 0x0000000102057824 */ /* 0x000fe200078e0a05 */
[----:B------:R-:W2:Y:S01]  /*0830*/  @!UP0 S2UR UR7, SR_CgaCtaId ;  /* 0x00000000000789c3 */ /* 0x000ea20000008800 */
[----:B------:R-:W-:Y:S01]  /*0840*/  @!UP0 UMOV UR6, 0x400 ;  /* 0x0000040000068882 */ /* 0x000fe20000000000 */
[----:B----4-:R-:W-:Y:S01]  /*0850*/  ISETP.EQ.U32.AND P3, PT, R14, 0x1, PT ;  /* 0x000000010e00780c */ /* 0x010fe20003f62070 */
[----:B------:R-:W-:-:S05]  /*0860*/  IMAD R5, R4, 0x4, R5 ;  /* 0x0000000404057824 */ /* 0x000fca00078e0205 */
[----:B------:R-:W-:-:S04]  /*0870*/  LEA.HI R2, R5, R5, RZ, 0x1 ;  /* 0x0000000505027211 */ /* 0x000fc800078f08ff */
[----:B------:R-:W-:Y:S01]  /*0880*/  LOP3.LUT R4, R2, 0xfffffffe, RZ, 0xc0, !PT ;  /* 0xfffffffe02047812 */ /* 0x000fe200078ec0ff */
[----:B-1----:R-:W-:Y:S02]  /*0890*/  IMAD.MOV R15, RZ, RZ, -R10 ;  /* 0x000000ffff0f7224 */ /* 0x002fe400078e0a0a */
[----:B------:R-:W-:Y:S01]  /*08a0*/  FMUL R10, R11, UR4 ;  /* 0x000000040b0a7c20 */ /* 0x000fe20008400000 */
[----:B------:R-:W-:Y:S01]  /*08b0*/  SHF.R.S32.HI R2, RZ, 0x1f, R7 ;  /* 0x0000001fff027819 */ /* 0x000fe20000011407 */
[----:B------:R-:W-:Y:S01]  /*08c0*/  UMOV UR4, 0x20 ;  /* 0x0000002000047882 */ /* 0x000fe20000000000 */
[----:B---3--:R-:W-:Y:S01]  /*08d0*/  IMAD R12, R12, R15, UR8 ;  /* 0x000000080c0c7e24 */ /* 0x008fe2000f8e020f */
[----:B------:R-:W-:-:S04]  /*08e0*/  @!UP0 UIADD3 UR4, -UR4, 0x100000, URZ ;  /* 0x0010000004048890 */ /* 0x000fc8000fffe13f */
[----:B------:R-:W-:Y:S02]  /*08f0*/  @!UP0 USHF.L.U32 UR5, UR4, 0xb, URZ ;  /* 0x0000000b04058899 */ /* 0x000fe4000800063f */
[----:B------:R-:W-:Y:S01]  /*0900*/  @!UP0 USHF.L.U32 UR4, UR4, 0x1, URZ ;  /* 0x0000000104048899 */ /* 0x000fe2000800063f */
[C---:B------:R-:W-:Y:S01]  /*0910*/  IMAD.IADD R11, R5.reuse, 0x1, -R4 ;  /* 0x00000001050b7824 */ /* 0x040fe200078e0a04 */
[----:B------:R-:W1:Y:S01]  /*0920*/  F2I.U32.TRUNC.NTZ R10, R10 ;  /* 0x0000000a000a7305 */ /* 0x000e62000020f000 */
[----:B------:R-:W-:Y:S01]  /*0930*/  LEA.HI R2, R2, R7, RZ, 0x2 ;  /* 0x0000000702027211 */ /* 0x000fe200078f10ff */
[----:B------:R-:W-:Y:S02]  /*0940*/  IMAD.SHL.U32 R4, R5, 0x4, RZ ;  /* 0x0000000405047824 */ /* 0x000fe400078e00ff */
[----:B------:R-:W-:Y:S01]  /*0950*/  ISETP.NE.AND P2, PT, R11, R12, PT ;  /* 0x0000000c0b00720c */ /* 0x000fe20003f45270 */
[----:B--2---:R-:W-:Y:S01]  /*0960*/  @!UP0 ULEA UR6, UR7, UR6, 0x18 ;  /* 0x0000000607068291 */ /* 0x004fe2000f8ec03f */
[----:B------:R-:W-:Y:S01]  /*0970*/  LOP3.LUT R2, R2, 0xfffffffc, RZ, 0xc0, !PT ;  /* 0xfffffffc02027812 */ /* 0x000fe200078ec0ff */
[----:B------:R-:W-:Y:S01]  /*0980*/  VOTEU.ALL UP0, P0 ;  /* 0x00000000003f7886 */ /* 0x000fe20000000000 */
[----:B------:R-:W-:-:S02]  /*0990*/  LOP3.LUT R5, R5, 0xc, R4, 0x78, !PT ;  /* 0x0000000c05057812 */ /* 0x000fc400078e7804 */
[----:B------:R-:W-:Y:S01]  /*09a0*/  LOP3.LUT P0, RZ, R6, 0x7, RZ, 0xc0, !PT ;  /* 0x0000000706ff7812 */ /* 0x000fe2000780c0ff */
[----:B------:R-:W-:Y:S02]  /*09b0*/  IMAD.IADD R7, R7, 0x1, -R2 ;  /* 0x0000000107077824 */ /* 0x000fe400078e0a02 */
[----:B------:R-:W-:Y:S01]  /*09c0*/  IMAD.MOV.U32 R6, RZ, RZ, 0x1 ;  /* 0x00000001ff067424 */ /* 0x000fe200078e00ff */
[----:B------:R-:W-:Y:S01]  /*09d0*/  ISETP.LT.U32.AND P0, PT, R5, 0x8, !P0 ;  /* 0x000000080500780c */ /* 0x000fe20004701070 */
[----:B-1----:R-:W-:Y:S01]  /*09e0*/  IMAD.MOV R20, RZ, RZ, -R10 ;  /* 0x000000ffff147224 */ /* 0x002fe200078e0a0a */
[----:B------:R-:W-:Y:S01]  /*09f0*/  ISETP.NE.AND P1, PT, R7, 0x3, PT ;  /* 0x000000030700780c */ /* 0x000fe20003f25270 */
[----:B------:R-:W1:Y:S02]  /*0a00*/  FENCE.VIEW.ASYNC.S ;  /* 0x00000000000073c6 */ /* 0x000e640000000000 */
[----:B-1----:R1:W2:Y:S01]  /*0a10*/  @!UP0 SYNCS.EXCH.64 URZ, [UR6+0x1d0], UR4 ;  /* 0x0001d004063f85b2 */ /* 0x0022a20008000100 */
[----:B------:R-:W-:Y:S01]  /*0a20*/  @P2 LEA.HI R2, R5, R5, RZ, 0x1 ;  /* 0x0000000505022211 */ /* 0x000fe200078f08ff */
[----:B0-----:R-:W-:Y:S01]  /*0a30*/  IMAD R11, R13, R20, R8 ;  /* 0x000000140d0b7224 */ /* 0x001fe200078e0208 */
[----:B------:R-:W-:-:S02]  /*0a40*/  ISETP.EQ.OR P1, PT, R7, RZ, !P1 ;  /* 0x000000ff0700720c */ /* 0x000fc40004f22670 */
[----:B------:R-:W-:Y:S02]  /*0a50*/  @P2 SHF.R.S32.HI R2, RZ, 0x1, R2 ;  /* 0x00000001ff022819 */ /* 0x000fe40000011402 */
[----:B------:R-:W-:Y:S02]  /*0a60*/  ISETP.EQ.AND P1, PT, R3, RZ, P1 ;  /* 0x000000ff0300720c */ /* 0x000fe40000f22270 */
[----:B------:R-:W-:Y:S02]  /*0a70*/  @P2 ISETP.NE.AND P5, PT, R2, R11, PT ;  /* 0x0000000b0200220c */ /* 0x000fe40003fa5270 */
[----:B------:R-:W-:Y:S02]  /*0a80*/  SEL R3, RZ, 0x1, !P0 ;  /* 0x00000001ff037807 */ /* 0x000fe40004000000 */
[----:B------:R-:W-:Y:S02]  /*0a90*/  @P2 SEL R6, RZ, 0x1, P5 ;  /* 0x00000001ff062807 */ /* 0x000fe40002800000 */
[----:B------:R-:W-:Y:S01]  /*0aa0*/  SEL R4, RZ, 0x1, !P1 ;  /* 0x00000001ff047807 */ /* 0x000fe20004800000 */
[----:B------:R1:W0:Y:S01]  /*0ab0*/  @!UP1 SYNCS.EXCH.64 URZ, [UR6+0x1d8], UR4 ;  /* 0x0001d804063f95b2 */ /* 0x0002220008000100 */
[----:B------:R-:W-:Y:S01]  /*0ac0*/  LOP3.LUT R6, R6, R3, RZ, 0xc0, !PT ;  /* 0x0000000306067212 */ /* 0x000fe200078ec0ff */
[----:B------:R-:W-:Y:S01]  /*0ad0*/  NOP ;  /* 0x0000000000007918 */ /* 0x000fe20000000000 */
[----:B------:R-:W-:Y:S01]  /*0ae0*/  SEL R4, R4, 0x2, P6 ;  /* 0x0000000204047807 */ /* 0x000fe20003000000 */
[----:B------:R-:W-:Y:S06]  /*0af0*/  @!P3 BRA `(.L_x_4) ;  /* 0x000000000008b947 */ /* 0x000fec0003800000 */
[----:B0-2---:R-:W-:Y:S01]  /*0b00*/  UCGABAR_ARV ;  /* 0x00000000000079c7 */ /* 0x005fe20008000000 */
[----:B------:R-:W-:Y:S05]  /*0b10*/  BRA `(.L_x_5) ;  /* 0x0000000000047947 */ /* 0x000fea0003800000 */
.L_x_4:
[----:B0-2---:R-:W-:Y:S01]  /*0b20*/  NOP ;  /* 0x0000000000007918 */ /* 0x005fe20000000000 */
.L_x_5:
[----:B------:R-:W0:Y:S01]  /*0b30*/  LDC R2, c[0x0][0x65c] ;  /* 0x00019700ff027b82 */ /* 0x000e220000000800 */
[----:B------:R-:W-:Y:S01]  /*0b40*/  IMAD.MOV.U32 R3, RZ, RZ, RZ ;  /* 0x000000ffff037224 */ /* 0x000fe200078e00ff */
[----:B0-----:R-:W-:Y:S01]  /*0b50*/  ISETP.NE.AND P2, PT, R2, 0x1, PT ;  /* 0x000000010200780c */ /* 0x001fe20003f45270 */
[----:B------:R-:W-:-:S12]  /*0b60*/  IMAD.U32 R2, RZ, RZ, UR8 ;  /* 0x00000008ff027e24 */ /* 0x000fd8000f8e00ff */
[----:B------:R-:W0:Y:S01]  /*0b70*/  @P2 LDC R15, c[0x0][0x10] ;  /* 0x00000400ff0f2b82 */ /* 0x000e220000000800 */
[----:B------:R-:W-:Y:S02]  /*0b80*/  @P2 IMAD.MOV.U32 R9, RZ, RZ, RZ ;  /* 0x000000ffff092224 */ /* 0x000fe400078e00ff */
[----:B------:R-:W-:-:S05]  /*0b90*/  @P2 IMAD.MOV.U32 R17, RZ, RZ, RZ ;  /* 0x000000ffff112224 */ /* 0x000fca00078e00ff */
[----:B------:R-:W2:Y:S01]  /*0ba0*/  @!P2 LDC R11, c[0x0][0xc] ;  /* 0x00000300ff0bab82 */ /* 0x000ea20000000800 */
[----:B0-----:R-:W-:-:S04]  /*0bb0*/  @P2 IMAD.WIDE.U32 R14, R15, UR8, R8 ;  /* 0x000000080f0e2c25 */ /* 0x001fc8000f8e0008 */
[----:B--2---:R-:W-:-:S04]  /*0bc0*/  @!P2 IMAD.WIDE.U32 R10, R8, R11, R2 ;  /* 0x0000000b080aa225 */ /* 0x004fc800078e0002 */
[----:B------:R-:W-:Y:S02]  /*0bd0*/  @P2 IMAD.MOV.U32 R2, RZ, RZ, R14 ;  /* 0x000000ffff022224 */ /* 0x000fe400078e000e */
[----:B------:R-:W-:Y:S02]  /*0be0*/  @P2 IMAD.IADD R3, R15, 0x1, R17 ;  /* 0x000000010f032824 */ /* 0x000fe400078e0211 */
[----:B------:R-:W-:Y:S02]  /*0bf0*/  @!P2 IMAD.MOV.U32 R2, RZ, RZ, R10 ;  /* 0x000000ffff02a224 */ /* 0x000fe400078e000a */
[----:B------:R-:W-:Y:S01]  /*0c00*/  @!P2 IMAD.MOV.U32 R3, RZ, RZ, R11 ;  /* 0x000000ffff03a224 */ /* 0x000fe200078e000b */
[----:B------:R-:W-:Y:S06]  /*0c10*/  @!P3 BRA `(.L_x_6) ;  /* 0x00000000000cb947 */ /* 0x000fec0003800000 */
[----:B------:R-:W-:Y:S01]  /*0c20*/  UCGABAR_WAIT ;  /* 0x0000000000007dc7 */ /* 0x000fe20008000000 */
[----:B------:R-:W-:Y:S01]  /*0c30*/  CCTL.IVALL ;  /* 0x00000000ff00798f */ /* 0x000fe20002000000 */
[----:B------:R-:W-:Y:S05]  /*0c40*/  BRA `(.L_x_7) ;  /* 0x0000000000047947 */ /* 0x000fea0003800000 */
.L_x_6:
[----:B------:R-:W-:Y:S06]  /*0c50*/  BAR.SYNC.DEFER_BLOCKING 0x0 ;  /* 0x0000000000007b1d */ /* 0x000fec0000010000 */
.L_x_7:
[----:B------:R-:W-:Y:S05]  /*0c60*/  @!P4 BRA `(.L_x_8) ;  /* 0x000000740018c947 */ /* 0x000fea0003800000 */
[----:B------:R-:W-:-:S13]  /*0c70*/  ISETP.GT.U32.AND P0, PT, R16, 0x1, PT ;  /* 0x000000011000780c */ /* 0x000fda0003f04070 */
[----:B-1----:R-:W-:Y:S05]  /*0c80*/  @P0 EXIT ;  /* 0x000000000000094d */ /* 0x002fea0003800000 */
[----:B------:R-:W-:Y:S01]  /*0c90*/  ULDC.64 UR4, c[0x0][0x650] ;  /* 0x0001940000047ab9 */ /* 0x000fe20000000a00 */
[----:B------:R-:W-:Y:S01]  /*0ca0*/  PRMT R14, RZ, 0x7610, R14 ;  /* 0x00007610ff0e7816 */ /* 0x000fe2000000000e */
[----:B------:R-:W-:Y:S01]  /*0cb0*/  IMAD.MOV.U32 R10, RZ, RZ, -0x1 ;  /* 0xffffffffff0a7424 */ /* 0x000fe200078e00ff */
[----:B------:R-:W-:Y:S01]  /*0cc0*/  ISETP.GE.U32.AND P0, PT, R2, UR4, PT ;  /* 0x0000000402007c0c */ /* 0x000fe2000bf06070 */
[----:B------:R-:W-:Y:S02]  /*0cd0*/  IMAD.MOV.U32 R11, RZ, RZ, -0x1 ;  /* 0xffffffffff0b7424 */ /* 0x000fe400078e00ff */
[----:B------:R-:W-:Y:S01]  /*0ce0*/  IMAD.MOV.U32 R7, RZ, RZ, -0x1 ;  /* 0xffffffffff077424 */ /* 0x000fe200078e00ff */
[----:B------:R-:W-:-:S13]  /*0cf0*/  ISETP.GE.U32.AND.EX P0, PT, R3, UR5, PT, P0 ;  /* 0x0000000503007c0c */ /* 0x000fda000bf06100 */
[----:B------:R-:W-:Y:S05]  /*0d00*/  @P0 BRA `(.L_x_9) ;  /* 0x0000000400280947 */ /* 0x000fea0003800000 */
[----:B------:R-:W0:Y:S01]  /*0d10*/  LDC.64 R22, c[0x0][0x628] ;  /* 0x00018a00ff167b82 */ /* 0x000e220000000a00 */
[----:B------:R-:W-:Y:S02]  /*0d20*/  IMAD.MOV.U32 R10, RZ, RZ, R2 ;  /* 0x000000ffff0a7224 */ /* 0x000fe400078e0002 */
[----:B------:R-:W-:-:S05]  /*0d30*/  IMAD.MOV.U32 R11, RZ, RZ, R3 ;  /* 0x000000ffff0b7224 */ /* 0x000fca00078e0003 */
[----:B------:R-:W1:Y:S08]  /*0d40*/  LDC R18, c[0x0][0x630] ;  /* 0x00018c00ff127b82 */ /* 0x000e700000000800 */
[----:B------:R-:W2:Y:S01]  /*0d50*/  LDC.64 R24, c[0x0][0x620] ;  /* 0x00018800ff187b82 */ /* 0x000ea20000000a00 */
[----:B0-----:R-:W-:-:S04]  /*0d60*/  ISETP.NE.U32.AND P0, PT, R22, RZ, PT ;  /* 0x000000ff1600720c */ /* 0x001fc80003f05070 */
[----:B------:R-:W-:-:S13]  /*0d70*/  ISETP.NE.AND.EX P0, PT, R23, RZ, PT, P0 ;  /* 0x000000ff1700720c */ /* 0x000fda0003f05300 */
[----:B-12---:R-:W-:Y:S05]  /*0d80*/  @!P0 BRA `(.L_x_10) ;  /* 0x0000000000288947 */ /* 0x006fea0003800000 */
[----:B------:R-:W0:Y:S02]  /*0d90*/  LDC R7, c[0x0][0x634] ;  /* 0x00018d00ff077b82 */ /* 0x000e240000000800 */
[----:B0-----:R-:W-:-:S05]  /*0da0*/  IADD3 R7, P0, R2, R7, RZ ;  /* 0x0000000702077210 */ /* 0x001fca0007f1e0ff */
[----:B------:R-:W-:-:S04]  /*0db0*/  IMAD.X R19, RZ, RZ, R3, P0 ;  /* 0x000000ffff137224 */ /* 0x000fc800000e0603 */
[----:B------:R-:W-:-:S04]  /*0dc0*/  IMAD.WIDE.U32 R10, R19, R22, RZ ;  /* 0x00000016130a7225 */ /* 0x000fc800078e00ff */
[----:B------:R-:W-:-:S04]  /*0dd0*/  IMAD.WIDE.U32 R14, P0, R7, R23, R10 ;  /* 0x00000017070e7225 */ /* 0x000fc8000780000a */
[----:B------:R-:W-:-:S04]  /*0de0*/  IMAD.WIDE.U32 R10, R7, R22, RZ ;  /* 0x00000016070a7225 */ /* 0x000fc800078e00ff */
[----:B------:R-:W-:Y:S01]  /*0df0*/  IMAD.X R17, RZ, RZ, RZ, P0 ;  /* 0x000000ffff117224 */ /* 0x000fe200000e06ff */
[----:B------:R-:W-:Y:S01]  /*0e00*/  IADD3 RZ, P0, R11, R14, RZ ;  /* 0x0000000e0bff7210 */ /* 0x000fe20007f1e0ff */
[----:B------:R-:W-:-:S04]  /*0e10*/  IMAD.MOV.U32 R16, RZ, RZ, R15 ;  /* 0x000000ffff107224 */ /* 0x000fc800078e000f */
[----:B------:R-:W-:-:S08]  /*0e20*/  IMAD.WIDE.U32.X R10, R19, R23, R16, P0 ;  /* 0x00000017130a7225 */ /* 0x000fd000000e0410 */
.L_x_10:
[----:B------:R-:W0:Y:S01]  /*0e30*/  LDC.64 R26, c[0x0][0x640] ;  /* 0x00019000ff1a7b82 */ /* 0x000e220000000a00 */
[--C-:B------:R-:W-:Y:S01]  /*0e40*/  SHF.R.U64 R28, R10, R18, R11.reuse ;  /* 0x000000120a1c7219 */ /* 0x100fe2000000120b */
[----:B------:R-:W-:Y:S01]  /*0e50*/  IMAD R29, R13, R20, R8 ;  /* 0x000000140d1d7224 */ /* 0x000fe200078e0208 */
[----:B------:R-:W-:Y:S01]  /*0e60*/  SHF.R.U32.HI R7, RZ, R18, R11 ;  /* 0x00000012ff077219 */ /* 0x000fe2000001160b */
[----:B------:R-:W-:Y:S01]  /*0e70*/  IMAD.MOV.U32 R23, RZ, RZ, 0x1 ;  /* 0x00000001ff177424 */ /* 0x000fe200078e00ff */
[----:B------:R-:W-:-:S03]  /*0e80*/  IADD3 R9, P0, RZ, -R28, RZ ;  /* 0x8000001cff097210 */ /* 0x000fc60007f1e0ff */
[----:B------:R-:W1:Y:S02]  /*0e90*/  LDC R16, c[0x0][0x618] ;  /* 0x00018600ff107b82 */ /* 0x000e640000000800 */
[----:B------:R-:W-:Y:S02]  /*0ea0*/  IMAD.X R7, RZ, RZ, ~R7, P0 ;  /* 0x000000ffff077224 */ /* 0x000fe400000e0e07 */
[----:B------:R-:W-:-:S04]  /*0eb0*/  IMAD.WIDE.U32 R10, R9, R24, R2 ;  /* 0x00000018090a7225 */ /* 0x000fc800078e0002 */
[----:B------:R-:W2:Y:S01]  /*0ec0*/  LDC R15, c[0x0][0x608] ;  /* 0x00018200ff0f7b82 */ /* 0x000ea20000000800 */
[----:B------:R-:W-:-:S04]  /*0ed0*/  IMAD R14, R7, R24, RZ ;  /* 0x00000018070e7224 */ /* 0x000fc800078e02ff */
[----:B------:R-:W-:-:S03]  /*0ee0*/  IMAD R7, R9, R25, R14 ;  /* 0x0000001909077224 */ /* 0x000fc600078e020e */
[----:B------:R-:W3:Y:S01]  /*0ef0*/  LDC R22, c[0x0][0x658] ;  /* 0x00019600ff167b82 */ /* 0x000ee20000000800 */
[----:B------:R-:W-:Y:S01]  /*0f00*/  IMAD.IADD R7, R11, 0x1, R7 ;  /* 0x000000010b077824 */ /* 0x000fe200078e0207 */
[----:B0-----:R-:W-:-:S04]  /*0f10*/  ISETP.NE.U32.AND P0, PT, R26, RZ, PT ;  /* 0x000000ff1a00720c */ /* 0x001fc80003f05070 */
[----:B------:R-:W-:Y:S02]  /*0f20*/  ISETP.NE.AND.EX P0, PT, R27, RZ, PT, P0 ;  /* 0x000000ff1b00720c */ /* 0x000fe40003f05300 */
[----:B------:R-:W0:Y:S01]  /*0f30*/  LDC R18, c[0x0][0x600] ;  /* 0x00018000ff127b82 */ /* 0x000e220000000800 */
[-CC-:B-1----:R-:W-:Y:S02]  /*0f40*/  SHF.R.U64 R19, R10, R16.reuse, R7.reuse ;  /* 0x000000100a137219 */ /* 0x182fe40000001207 */
[----:B------:R-:W-:Y:S01]  /*0f50*/  SHF.R.U32.HI R10, RZ, R16, R7 ;  /* 0x00000010ff0a7219 */ /* 0x000fe20000011607 */
[----:B------:R-:W-:-:S04]  /*0f60*/  IMAD.MOV.U32 R7, RZ, RZ, -0x1 ;  /* 0xffffffffff077424 */ /* 0x000fc800078e00ff */
[----:B------:R-:W1:Y:S01]  /*0f70*/  LDC R21, c[0x0][0x648] ;  /* 0x00019200ff157b82 */ /* 0x000e620000000800 */
[-CC-:B--2---:R-:W-:Y:S02]  /*0f80*/  SHF.R.U64 R16, R19, R15.reuse, R10.reuse ;  /* 0x0000000f13107219 */ /* 0x184fe4000000120a */
[----:B------:R-:W-:-:S05]  /*0f90*/  SHF.R.U32.HI R9, RZ, R15, R10 ;  /* 0x0000000fff097219 */ /* 0x000fca000001160a */
[----:B------:R-:W2:Y:S01]  /*0fa0*/  LDC R24, c[0x0][0x638] ;  /* 0x00018e00ff187b82 */ /* 0x000ea20000000800 */
[-CC-:B---3--:R-:W-:Y:S02]  /*0fb0*/  SHF.R.U64 R20, R16, R22.reuse, R9.reuse ;  /* 0x0000001610147219 */ /* 0x188fe40000001209 */
[-C--:B------:R-:W-:Y:S02]  /*0fc0*/  SHF.L.U32 R7, R7, R22.reuse, RZ ;  /* 0x0000001607077219 */ /* 0x080fe400000006ff */
[----:B------:R-:W-:Y:S01]  /*0fd0*/  SHF.R.U32.HI R9, RZ, R22, R9 ;  /* 0x00000016ff097219 */ /* 0x000fe20000011609 */
[----:B------:R-:W-:Y:S01]  /*0fe0*/  IMAD.MOV.U32 R8, RZ, RZ, R20 ;  /* 0x000000ffff087224 */ /* 0x000fe200078e0014 */
[----:B------:R-:W-:Y:S01]  /*0ff0*/  LOP3.LUT R13, RZ, R7, RZ, 0x33, !PT ;  /* 0x00000007ff0d7212 */ /* 0x000fe200078e33ff */
[----:B------:R-:W3:Y:S01]  /*1000*/  LDC R25, c[0x0][0x610] ;  /* 0x00018400ff197b82 */ /* 0x000ee20000000800 */
[----:B------:R-:W-:Y:S05]  /*1010*/  @!P0 BRA `(.L_x_11) ;  /* 0x0000000000288947 */ /* 0x000fea0003800000 */
[----:B------:R-:W4:Y:S02]  /*1020*/  LDC R7, c[0x0][0x64c] ;  /* 0x00019300ff077b82 */ /* 0x000f240000000800 */
[----:B----4-:R-:W-:-:S05]  /*1030*/  IADD3 R7, P0, R20, R7, RZ ;  /* 0x0000000714077210 */ /* 0x010fca0007f1e0ff */
        /* <DEDUP_REMOVED lines=8> */
.L_x_11:
[----:B-1----:R-:W-:Y:S01]  /*10c0*/  SHF.R.U64 R9, R8, R21, R9 ;  /* 0x0000001508097219 */ /* 0x002fe20000001209 */
[----:B0-----:R-:W-:Y:S01]  /*10d0*/  VIADD R10, R18, 0xffffffff ;  /* 0xffffffff120a7836 */ /* 0x001fe20000000000 */
[----:B------:R-:W-:Y:S01]  /*10e0*/  SHF.L.U32 R7, R23, R22, RZ ;  /* 0x0000001617077219 */ /* 0x000fe200000006ff */
[----:B------:R-:W-:Y:S01]  /*10f0*/  IMAD.MOV.U32 R14, RZ, RZ, 0x1 ;  /* 0x00000001ff0e7424 */ /* 0x000fe200078e00ff */
[----:B------:R-:W-:Y:S01]  /*1100*/  LOP3.LUT R8, R16, R13, RZ, 0xc0, !PT ;  /* 0x0000000d10087212 */ /* 0x000fe200078ec0ff */
[----:B------:R-:W-:Y:S01]  /*1110*/  IMAD.MOV R11, RZ, RZ, -R9 ;  /* 0x000000ffff0b7224 */ /* 0x000fe200078e0a09 */
[----:B------:R-:W-:Y:S02]  /*1120*/  SEL R12, R12, R29, !P2 ;  /* 0x0000001d0c0c7207 */ /* 0x000fe40005000000 */
[----:B------:R-:W-:Y:S01]  /*1130*/  LOP3.LUT R10, R19, R10, RZ, 0xc0, !PT ;  /* 0x0000000a130a7212 */ /* 0x000fe200078ec0ff */
[----:B------:R-:W-:Y:S02]  /*1140*/  IMAD R9, R7, R9, R8 ;  /* 0x0000000907097224 */ /* 0x000fe400078e0208 */
[----:B--2---:R-:W-:-:S02]  /*1150*/  IMAD R7, R11, R24, R20 ;  /* 0x000000180b077224 */ /* 0x004fc400078e0214 */
[----:B---3--:R-:W-:Y:S02]  /*1160*/  IMAD R12, R9, R25, R12 ;  /* 0x00000019090c7224 */ /* 0x008fe400078e020c */
[----:B------:R-:W-:-:S05]  /*1170*/  IMAD R7, R7, R18, R10 ;  /* 0x0000001207077224 */ /* 0x000fca00078e020a */
[----:B------:R-:W-:Y:S02]  /*1180*/  SEL R11, R7, R12, !P2 ;  /* 0x0000000c070b7207 */ /* 0x000fe40005000000 */
[----:B------:R-:W-:Y:S01]  /*1190*/  SEL R10, R12, R7, !P2 ;  /* 0x000000070c0a7207 */ /* 0x000fe20005000000 */
[----:B------:R-:W-:-:S07]  /*11a0*/  IMAD.MOV.U32 R7, RZ, RZ, R28 ;  /* 0x000000ffff077224 */ /* 0x000fce00078e001c */
.L_x_9:
[----:B------:R-:W-:-:S08]  /*11b0*/  NOP ;  /* 0x0000000000007918 */ /* 0x000fd00000000000 */
[----:B------:R-:W0:Y:S02]  /*11c0*/  USETMAXREG.TRY_ALLOC.CTAPOOL UP0, 0xe8 ;  /* 0x000000e8000079c8 */ /* 0x000e240008000600 */
[----:B0-----:R-:W-:-:S13]  /*11d0*/  PLOP3.LUT P0, PT, PT, PT, UP0, 0x80, 0x0 ;  /* 0x000000000000781c */ /* 0x001fda0003f0f008 */
[----:B------:R-:W-:Y:S05]  /*11e0*/  @!P0 BRA `(.L_x_9) ;  /* 0xfffffffc00f08947 */ /* 0x000fea000383ffff */
[----:B------:R-:W-:Y:S01]  /*11f0*/  ULDC.64 UR4, c[0x0][0x598] ;  /* 0x0001660000047ab9 */ /* 0x000fe20000000a00 */
[----:B------:R-:W-:Y:S01]  /*1200*/  ULDC.64 UR18, c[0x0][0x208] ;  /* 0x0000820000127ab9 */ /* 0x000fe20000000a00 */
[----:B------:R-:W-:-:S04]  /*1210*/  ISETP.NE.U32.AND P0, PT, RZ, UR4, PT ;  /* 0x00000004ff007c0c */ /* 0x000fc8000bf05070 */
[----:B------:R-:W-:-:S13]  /*1220*/  ISETP.NE.AND.EX P0, PT, RZ, UR5, PT, P0 ;  /* 0x00000005ff007c0c */ /* 0x000fda000bf05300 */
[----:B------:R-:W-:Y:S05]  /*1230*/  @!P0 BRA `(.L_x_12) ;  /* 0x00000000001c8947 */ /* 0x000fea0003800000 */
[----:B------:R-:W0:Y:S02]  /*1240*/  LDC.64 R8, c[0x0][0x598] ;  /* 0x00016600ff087b82 */ /* 0x000e240000000a00 */
[----:B0-----:R-:W2:Y:S02]  /*1250*/  LDG.E.64 R8, desc[UR18][R8.64] ;  /* 0x0000001208087981 */ /* 0x001ea4000c1e1b00 */
[----:B--2---:R-:W-:-:S04]  /*1260*/  ISETP.NE.U32.AND P0, PT, R8, RZ, PT ;  /* 0x000000ff0800720c */ /* 0x004fc80003f05070 */
[----:B------:R-:W-:-:S13]  /*1270*/  ISETP.NE.AND.EX P0, PT, R9, RZ, PT, P0 ;  /* 0x000000ff0900720c */ /* 0x000fda0003f05300 */
[----:B------:R-:W-:Y:S05]  /*1280*/  @!P0 BRA `(.L_x_12) ;  /* 0x0000000000088947 */ /* 0x000fea0003800000 */
[----:B------:R0:W5:Y:S01]  /*1290*/  LD.E R8, desc[UR18][R8.64] ;  /* 0x0000001208087980 */ /* 0x000162000c101900 */
[----:B------:R-:W-:Y:S05]  /*12a0*/  BRA `(.L_x_13) ;  /* 0x0000000000207947 */ /* 0x000fea0003800000 */
.L_x_12:
[----:B------:R-:W-:Y:S02]  /*12b0*/  ULDC.64 UR4, c[0x0][0x588] ;  /* 0x0001620000047ab9 */ /* 0x000fe40000000a00 */
[----:B------:R-:W-:-:S04]  /*12c0*/  ISETP.NE.U32.AND P0, PT, RZ, UR4, PT ;  /* 0x00000004ff007c0c */ /* 0x000fc8000bf05070 */
[----:B------:R-:W-:-:S13]  /*12d0*/  ISETP.NE.AND.EX P0, PT, RZ, UR5, PT, P0 ;  /* 0x00000005ff007c0c */ /* 0x000fda000bf05300 */
[----:B------:R-:W-:Y:S05]  /*12e0*/  @!P0 BRA `(.L_x_14) ;  /* 0x00000000000c8947 */ /* 0x000fea0003800000 */
[----:B------:R-:W0:Y:S02]  /*12f0*/  LDC.64 R8, c[0x0][0x588] ;  /* 0x00016200ff087b82 */ /* 0x000e240000000a00 */
[----:B0-----:R1:W5:Y:S01]  /*1300*/  LDG.E R8, desc[UR18][R8.64] ;  /* 0x0000001208087981 */ /* 0x001362000c1e1900 */
[----:B------:R-:W-:Y:S05]  /*1310*/  BRA `(.L_x_13) ;  /* 0x0000000000047947 */ /* 0x000fea0003800000 */
.L_x_14:
[----:B------:R-:W2:Y:S02]  /*1320*/  LDC R8, c[0x0][0x580] ;  /* 0x00016000ff087b82 */ /* 0x000ea40000000800 */
.L_x_13:
[----:B------:R-:W-:Y:S02]  /*1330*/  ULDC.64 UR4, c[0x0][0x5a0] ;  /* 0x0001680000047ab9 */ /* 0x000fe40000000a00 */
[----:B------:R-:W-:-:S04]  /*1340*/  ISETP.NE.U32.AND P0, PT, RZ, UR4, PT ;  /* 0x00000004ff007c0c */ /* 0x000fc8000bf05070 */
[----:B------:R-:W-:-:S13]  /*1350*/  ISETP.NE.AND.EX P0, PT, RZ, UR5, PT, P0 ;  /* 0x00000005ff007c0c */ /* 0x000fda000bf05300 */
[----:B------:R-:W-:Y:S05]  /*1360*/  @!P0 BRA `(.L_x_15) ;  /* 0x00000000001c8947 */ /* 0x000fea0003800000 */
[----:B------:R-:W3:Y:S02]  /*1370*/  LDC.64 R12, c[0x0][0x5a0] ;  /* 0x00016800ff0c7b82 */ /* 0x000ee40000000a00 */
[----:B---3--:R-:W3:Y:S02]  /*1380*/  LDG.E.64 R12, desc[UR18][R12.64] ;  /* 0x000000120c0c7981 */ /* 0x008ee4000c1e1b00 */
[----:B---3--:R-:W-:-:S04]  /*1390*/  ISETP.NE.U32.AND P0, PT, R12, RZ, PT ;  /* 0x000000ff0c00720c */ /* 0x008fc80003f05070 */
[----:B------:R-:W-:-:S13]  /*13a0*/  ISETP.NE.AND.EX P0, PT, R13, RZ, PT, P0 ;  /* 0x000000ff0d00720c */ /* 0x000fda0003f05300 */
[----:B------:R-:W-:Y:S05]  /*13b0*/  @!P0 BRA `(.L_x_15) ;  /* 0x0000000000088947 */ /* 0x000fea0003800000 */
[----:B01----:R0:W5:Y:S01]  /*13c0*/  LD.E R9, desc[UR18][R12.64] ;  /* 0x000000120c097980 */ /* 0x003162000c101900 */
[----:B------:R-:W-:Y:S05]  /*13d0*/  BRA `(.L_x_16) ;  /* 0x0000000000207947 */ /* 0x000fea0003800000 */
.L_x_15:
[----:B------:R-:W-:Y:S02]  /*13e0*/  ULDC.64 UR4, c[0x0][0x590] ;  /* 0x0001640000047ab9 */ /* 0x000fe40000000a00 */
[----:B------:R-:W-:-:S04]  /*13f0*/  ISETP.NE.U32.AND P0, PT, RZ, UR4, PT ;  /* 0x00000004ff007c0c */ /* 0x000fc8000bf05070 */
[----:B------:R-:W-:-:S13]  /*1400*/  ISETP.NE.AND.EX P0, PT, RZ, UR5, PT, P0 ;  /* 0x00000005ff007c0c */ /* 0x000fda000bf05300 */
[----:B------:R-:W-:Y:S05]  /*1410*/  @!P0 BRA `(.L_x_17) ;  /* 0x00000000000c8947 */ /* 0x000fea0003800000 */
[----:B------:R-:W0:Y:S02]  /*1420*/  LDC.64 R12, c[0x0][0x590] ;  /* 0x00016400ff0c7b82 */ /* 0x000e240000000a00 */
[----:B01----:R1:W5:Y:S01]  /*1430*/  LDG.E R9, desc[UR18][R12.64] ;  /* 0x000000120c097981 */ /* 0x003362000c1e1900 */
[----:B------:R-:W-:Y:S05]  /*1440*/  BRA `(.L_x_16) ;  /* 0x0000000000047947 */ /* 0x000fea0003800000 */
.L_x_17:
[----:B01----:R-:W3:Y:S02]  /*1450*/  LDC R9, c[0x0][0x584] ;  /* 0x00016100ff097b82 */ /* 0x003ee40000000800 */
.L_x_16:
[----:B------:R-:W-:-:S13]  /*1460*/  LOP3.LUT P0, RZ, R14, 0xff, RZ, 0xc0, !PT ;  /* 0x000000ff0eff7812 */ /* 0x000fda000780c0ff */
[----:B------:R-:W-:Y:S05]  /*1470*/  @!P0 EXIT ;  /* 0x000000000000894d */ /* 0x000fea0003800000 */
[----:B------:R-:W-:Y:S01]  /*1480*/  ULDC UR4, c[0x0][0x28c] ;  /* 0x0000a30000047ab9 */ /* 0x000fe20000000800 */
[----:B------:R-:W-:Y:S01]  /*1490*/  LOP3.LUT R142, R4, 0x1, RZ, 0xfc, !PT ;  /* 0x00000001048e7812 */ /* 0x000fe200078efcff */
[----:B------:R-:W-:-:S04]  /*14a0*/  UIADD3 UR4, UR4, 0x1f, URZ ;  /* 0x0000001f04047890 */ /* 0x000fc8000fffe03f */
[----:B------:R-:W-:-:S04]  /*14b0*/  USHF.R.S32.HI UR5, URZ, 0x1f, UR4 ;  /* 0x0000001f3f057899 */ /* 0x000fc80008011404 */
[----:B------:R-:W-:-:S03]  /*14c0*/  ULEA.HI UR5, UR5, UR4, URZ, 0x5 ;  /* 0x0000000405057291 */ /* 0x000fc6000f8f283f */
[----:B------:R-:W-:Y:S01]  /*14d0*/  UMOV UR4, URZ ;  /* 0x0000003f00047c82 */ /* 0x000fe20008000000 */
[----:B------:R-:W-:-:S03]  /*14e0*/  USHF.R.S32.HI UR9, URZ, 0x5, UR5 ;  /* 0x000000053f097899 */ /* 0x000fc60008011405 */
[----:B------:R-:W-:-:S09]  /*14f0*/  UMOV UR5, URZ ;  /* 0x0000003f00057c82 */ /* 0x000fd20008000000 */
.L_x_172:
[----:B01----:R-:W-:Y:S01]  /*1500*/  LOP3.LUT R12, R0, 0x80, RZ, 0xc0, !PT ;  /* 0x00000080000c7812 */ /* 0x003fe200078ec0ff */
[----:B------:R-:W0:Y:S01]  /*1510*/  S2UR UR13, SR_CgaCtaId ;  /* 0x00000000000d79c3 */ /* 0x000e220000008800 */
[----:B------:R-:W-:Y:S01]  /*1520*/  UMOV UR12, 0x400 ;  /* 0x00000400000c7882 */ /* 0x000fe20000000000 */
[----:B------:R-:W-:Y:S01]  /*1530*/  UMOV UR6, URZ ;  /* 0x0000003f00067c82 */ /* 0x000fe20008000000 */
[----:B------:R-:W-:Y:S01]  /*1540*/  SHF.R.U32.HI R12, RZ, 0x7, R12 ;  /* 0x00000007ff0c7819 */ /* 0x000fe2000001160c */
[----:B------:R-:W-:Y:S01]  /*1550*/  UMOV UR7, URZ ;  /* 0x0000003f00077c82 */ /* 0x000fe20008000000 */
[----:B------:R-:W-:Y:S01]  /*1560*/  UMOV UR16, UR5 ;  /* 0x0000000500107c82 */ /* 0x000fe20008000000 */
[----:B------:R-:W-:Y:S02]  /*1570*/  CS2R R16, SRZ ;  /* 0x0000000000107805 */ /* 0x000fe4000001ff00 */
[----:B------:R-:W-:Y:S01]  /*1580*/  CS2R R14, SRZ ;  /* 0x00000000000e7805 */ /* 0x000fe2000001ff00 */
[----:B------:R-:W1:Y:S01]  /*1590*/  LDC R13, c[0x0][0x28c] ;  /* 0x0000a300ff0d7b82 */ /* 0x000e620000000800 */
[----:B------:R-:W4:Y:S01]  /*15a0*/  SHFL.IDX PT, R12, R12, RZ, 0x1f ;  /* 0x00001fff0c0c7589 */ /* 0x000f2200000e0000 */
[----:B------:R-:W-:-:S02]  /*15b0*/  CS2R R18, SRZ ;  /* 0x0000000000127805 */ /* 0x000fc4000001ff00 */
[----:B------:R-:W-:Y:S02]  /*15c0*/  CS2R R20, SRZ ;  /* 0x0000000000147805 */ /* 0x000fe4000001ff00 */
[----:B------:R-:W-:Y:S02]  /*15d0*/  CS2R R22, SRZ ;  /* 0x0000000000167805 */ /* 0x000fe4000001ff00 */
[----:B------:R-:W-:Y:S02]  /*15e0*/  CS2R R88, SRZ ;  /* 0x0000000000587805 */ /* 0x000fe4000001ff00 */
[----:B------:R-:W-:Y:S02]  /*15f0*/  CS2R R90, SRZ ;  /* 0x00000000005a7805 */ /* 0x000fe4000001ff00 */
[----:B------:R-:W-:Y:S02]  /*1600*/  CS2R R94, SRZ ;  /* 0x00000000005e7805 */ /* 0x000fe4000001ff00 */
        /* <DEDUP_REMOVED lines=16> */
[----:B-1----:R-:W-:Y:S02]  /*1710*/  ISETP.GE.AND P0, PT, R13, 0x1, PT ;  /* 0x000000010d00780c */ /* 0x002fe40003f06270 */
[----:B------:R-:W-:Y:S02]  /*1720*/  CS2R R126, SRZ ;  /* 0x00000000007e7805 */ /* 0x000fe4000001ff00 */
[----:B----4-:R-:W-:-:S02]  /*1730*/  R2UR UR8, R12 ;  /* 0x000000000c0872ca */ /* 0x010fc400000e0000 */
[----:B------:R-:W-:Y:S02]  /*1740*/  CS2R R128, SRZ ;  /* 0x0000000000807805 */ /* 0x000fe4000001ff00 */
[----:B------:R-:W-:Y:S02]  /*1750*/  CS2R R130, SRZ ;  /* 0x0000000000827805 */ /* 0x000fe4000001ff00 */
[----:B------:R-:W-:Y:S02]  /*1760*/  CS2R R132, SRZ ;  /* 0x0000000000847805 */ /* 0x000fe4000001ff00 */
[----:B------:R-:W-:Y:S02]  /*1770*/  CS2R R134, SRZ ;  /* 0x0000000000867805 */ /* 0x000fe4000001ff00 */
[----:B------:R-:W-:Y:S02]  /*1780*/  CS2R R136, SRZ ;  /* 0x0000000000887805 */ /* 0x000fe4000001ff00 */
[----:B------:R-:W-:Y:S01]  /*1790*/  CS2R R138, SRZ ;  /* 0x00000000008a7805 */ /* 0x000fe2000001ff00 */
[----:B------:R-:W-:Y:S01]  /*17a0*/  IMAD.MOV.U32 R141, RZ, RZ, RZ ;  /* 0x000000ffff8d7224 */ /* 0x000fe200078e00ff */
[----:B------:R-:W-:Y:S01]  /*17b0*/  CS2R R24, SRZ ;  /* 0x0000000000187805 */ /* 0x000fe2000001ff00 */
[----:B------:R-:W-:Y:S01]  /*17c0*/  IMAD.MOV.U32 R143, RZ, RZ, RZ ;  /* 0x000000ffff8f7224 */ /* 0x000fe200078e00ff */
[----:B---3--:R-:W-:Y:S01]  /*17d0*/  CS2R R26, SRZ ;  /* 0x00000000001a7805 */ /* 0x008fe2000001ff00 */
[----:B------:R-:W-:Y:S01]  /*17e0*/  IMAD.U32 R144, RZ, RZ, UR4 ;  /* 0x00000004ff907e24 */ /* 0x000fe2000f8e00ff */
[----:B------:R-:W-:Y:S01]  /*17f0*/  CS2R R28, SRZ ;  /* 0x00000000001c7805 */ /* 0x000fe2000001ff00 */
[----:B------:R-:W-:Y:S01]  /*1800*/  ULEA.HI UR10, UR8, UR8, URZ, 0x1 ;  /* 0x00000008080a7291 */ /* 0x000fe2000f8f083f */
[----:B------:R-:W-:-:S02]  /*1810*/  CS2R R30, SRZ ;  /* 0x00000000001e7805 */ /* 0x000fc4000001ff00 */
[----:B------:R-:W-:Y:S02]  /*1820*/  CS2R R32, SRZ ;  /* 0x0000000000207805 */ /* 0x000fe4000001ff00 */
[----:B------:R-:W-:Y:S01]  /*1830*/  CS2R R34, SRZ ;  /* 0x0000000000227805 */ /* 0x000fe2000001ff00 */
[----:B------:R-:W-:Y:S01]  /*1840*/  ULOP3.LUT UR11, UR10, 0x1ffffe, URZ, 0xc0, !UPT ;  /* 0x001ffffe0a0b7892 */ /* 0x000fe2000f8ec03f */
[----:B------:R-:W-:Y:S01]  /*1850*/  CS2R R36, SRZ ;  /* 0x0000000000247805 */ /* 0x000fe2000001ff00 */
[----:B0-----:R-:W-:Y:S01]  /*1860*/  ULEA UR10, UR13, UR12, 0x18 ;  /* 0x0000000c0d0a7291 */ /* 0x001fe2000f8ec03f */
[----:B------:R-:W-:Y:S01]  /*1870*/  CS2R R38, SRZ ;  /* 0x0000000000267805 */ /* 0x000fe2000001ff00 */
[----:B------:R-:W-:Y:S01]  /*1880*/  UIADD3 UR11, UR8, -UR11, URZ ;  /* 0x8000000b080b7290 */ /* 0x000fe2000fffe03f */
[----:B------:R-:W-:Y:S02]  /*1890*/  CS2R R40, SRZ ;  /* 0x0000000000287805 */ /* 0x000fe4000001ff00 */
[----:B------:R-:W-:Y:S01]  /*18a0*/  CS2R R42, SRZ ;  /* 0x00000000002a7805 */ /* 0x000fe2000001ff00 */
[----:B------:R-:W-:Y:S01]  /*18b0*/  UMOV UR8, URZ ;  /* 0x0000003f00087c82 */ /* 0x000fe20008000000 */
[----:B------:R-:W-:Y:S01]  /*18c0*/  ULEA UR11, UR11, UR10, 0xb ;  /* 0x0000000a0b0b7291 */ /* 0x000fe2000f8e583f */
[----:B------:R-:W-:-:S02]  /*18d0*/  CS2R R44, SRZ ;  /* 0x00000000002c7805 */ /* 0x000fc4000001ff00 */
[----:B------:R-:W-:Y:S02]  /*18e0*/  CS2R R46, SRZ ;  /* 0x00000000002e7805 */ /* 0x000fe4000001ff00 */
[----:B------:R-:W-:Y:S01]  /*18f0*/  CS2R R48, SRZ ;  /* 0x0000000000307805 */ /* 0x000fe2000001ff00 */
[----:B------:R-:W-:Y:S01]  /*1900*/  UIADD3 UR11, UR11, 0x280, URZ ;  /* 0x000002800b0b7890 */ /* 0x000fe2000fffe03f */
[----:B------:R-:W-:Y:S02]  /*1910*/  CS2R R50, SRZ ;  /* 0x0000000000327805 */ /* 0x000fe4000001ff00 */
[----:B------:R-:W-:Y:S02]  /*1920*/  CS2R R52, SRZ ;  /* 0x0000000000347805 */ /* 0x000fe4000001ff00 */
[----:B------:R-:W-:Y:S01]  /*1930*/  CS2R R54, SRZ ;  /* 0x0000000000367805 */ /* 0x000fe2000001ff00 */
[----:B------:R-:W-:Y:S01]  /*1940*/  USHF.R.U32.HI UR11, URZ, 0x4, UR11 ;  /* 0x000000043f0b7899 */ /* 0x000fe2000801160b */
[----:B------:R-:W-:-:S02]  /*1950*/  CS2R R56, SRZ ;  /* 0x0000000000387805 */ /* 0x000fc4000001ff00 */
[----:B------:R-:W-:Y:S02]  /*1960*/  CS2R R58, SRZ ;  /* 0x00000000003a7805 */ /* 0x000fe4000001ff00 */
[----:B------:R-:W-:Y:S01]  /*1970*/  CS2R R60, SRZ ;  /* 0x00000000003c7805 */ /* 0x000fe2000001ff00 */
[----:B------:R-:W-:Y:S01]  /*1980*/  ULOP3.LUT UR11, UR11, 0x3fff, URZ, 0xc0, !UPT ;  /* 0x00003fff0b0b7892 */ /* 0x000fe2000f8ec03f */
        /* <DEDUP_REMOVED lines=12> */
[----:B------:R-:W-:Y:S01]  /*1a50*/  CS2R R86, SRZ ;  /* 0x0000000000567805 */ /* 0x000fe2000001ff00 */
[----:B------:R-:W-:Y:S06]  /*1a60*/  @!P0 BRA `(.L_x_18) ;  /* 0x00000008001c8947 */ /* 0x000fec0003800000 */
[----:B------:R-:W-:-:S13]  /*1a70*/  ISETP.NE.AND P1, PT, R142, 0x3, PT ;  /* 0x000000038e00780c */ /* 0x000fda0003f25270 */
[----:B------:R-:W-:Y:S05]  /*1a80*/  @!P1 BRA `(.L_x_19) ;  /* 0x0000000000049947 */ /* 0x000fea0003800000 */
[----:B------:R-:W-:Y:S01]  /*1a90*/  BPT.TRAP 0x1 ;  /* 0x000000040000795c */ /* 0x000fe20000300000 */
.L_x_19:
[----:B------:R-:W-:Y:S01]  /*1aa0*/  ULEA UR6, UR5, UR10, 0x3 ;  /* 0x0000000a05067291 */ /* 0x000fe2000f8e183f */
[----:B------:R-:W-:-:S05]  /*1ab0*/  IMAD.U32 R12, RZ, RZ, UR4 ;  /* 0x00000004ff0c7e24 */ /* 0x000fca000f8e00ff */
[----:B------:R-:W-:-:S04]  /*1ac0*/  SHF.L.U32 R12, R12, 0x1f, RZ ;  /* 0x0000001f0c0c7819 */ /* 0x000fc800000006ff */
[----:B------:R0:W1:Y:S01]  /*1ad0*/  SYNCS.PHASECHK.TRANS64.TRYWAIT P0, [UR6], R12 ;  /* 0x0000000cff0075a7 */ /* 0x0000620008000146 */
[----:B------:R-:W-:Y:S05]  /*1ae0*/  @!P1 BRA `(.L_x_20) ;  /* 0x0000000000049947 */ /* 0x000fea0003800000 */
[----:B------:R-:W-:Y:S01]  /*1af0*/  BPT.TRAP 0x1 ;  /* 0x000000040000795c */ /* 0x000fe20000300000 */
.L_x_20:
[----:B-1----:R-:W-:Y:S05]  /*1b00*/  @P0 BRA `(.L_x_21) ;  /* 0x0000000000080947 */ /* 0x002fea0003800000 */
[----:B------:R-:W1:Y:S02]  /*1b10*/  SYNCS.PHASECHK.TRANS64.TRYWAIT P0, [UR6], R12 ;  /* 0x0000000cff0075a7 */ /* 0x000e640008000146 */
[----:B-1----:R-:W-:Y:S05]  /*1b20*/  @!P0 BRA `(.L_x_22) ;  /* 0x0000008800608947 */ /* 0x002fea0003800000 */
.L_x_21:
[----:B------:R-:W-:Y:S01]  /*1b30*/  UIADD3 UR6, UR10, 0x1c280, URZ ;  /* 0x0001c2800a067890 */ /* 0x000fe2000fffe03f */
[----:B------:R-:W-:Y:S01]  /*1b40*/  WARPGROUP.ARRIVE ;  /* 0x00000000000079c5 */ /* 0x000fe20000000000 */
[----:B------:R-:W-:Y:S01]  /*1b50*/  ULDC UR7, c[0x0][0x50c] ;  /* 0x0001430000077ab9 */ /* 0x000fe20000000800 */
[----:B------:R-:W-:Y:S01]  /*1b60*/  ULOP3.LUT UR12, UR11, 0x10000, URZ, 0xfc, !UPT ;  /* 0x000100000b0c7892 */ /* 0x000fe2000f8efc3f */
[----:B------:R-:W-:Y:S01]  /*1b70*/  CS2R R16, SRZ ;  /* 0x0000000000107805 */ /* 0x000fe2000001ff00 */
[----:B------:R-:W-:Y:S01]  /*1b80*/  UISETP.NE.AND UP0, UPT, UR7, 0x1, UPT ;  /* 0x000000010700788c */ /* 0x000fe2000bf05270 */
[----:B------:R-:W-:Y:S01]  /*1b90*/  CS2R R14, SRZ ;  /* 0x00000000000e7805 */ /* 0x000fe2000001ff00 */
[----:B------:R-:W-:Y:S01]  /*1ba0*/  USHF.R.U32.HI UR6, URZ, 0x4, UR6 ;  /* 0x000000043f067899 */ /* 0x000fe20008011606 */
[----:B------:R-:W-:Y:S01]  /*1bb0*/  CS2R R18, SRZ ;  /* 0x0000000000127805 */ /* 0x000fe2000001ff00 */
[----:B------:R-:W-:Y:S01]  /*1bc0*/  USEL UR7, URZ, 0x1, UP0 ;  /* 0x000000013f077887 */ /* 0x000fe20008000000 */
[----:B------:R-:W-:Y:S01]  /*1bd0*/  CS2R R20, SRZ ;  /* 0x0000000000147805 */ /* 0x000fe2000001ff00 */
[----:B------:R-:W-:Y:S01]  /*1be0*/  ULOP3.LUT UR6, UR6, 0x3fff, URZ, 0xc0, !UPT ;  /* 0x00003fff06067892 */ /* 0x000fe2000f8ec03f */
[----:B------:R-:W-:Y:S01]  /*1bf0*/  CS2R R22, SRZ ;  /* 0x0000000000167805 */ /* 0x000fe2000001ff00 */
[----:B------:R-:W-:Y:S01]  /*1c00*/  ULEA UR12, UR5, UR12, 0x8 ;  /* 0x0000000c050c7291 */ /* 0x000fe2000f8e403f */
[----:B------:R-:W-:Y:S01]  /*1c10*/  CS2R R88, SRZ ;  /* 0x0000000000587805 */ /* 0x000fe2000001ff00 */
[----:B------:R-:W-:Y:S01]  /*1c20*/  ULOP3.LUT UR6, UR6, 0x10000, URZ, 0xfc, !UPT ;  /* 0x0001000006067892 */ /* 0x000fe2000f8efc3f */
[----:B------:R-:W-:Y:S01]  /*1c30*/  ISETP.NE.AND P0, PT, RZ, UR7, PT ;  /* 0x00000007ff007c0c */ /* 0x000fe2000bf05270 */
[----:B------:R-:W-:Y:S01]  /*1c40*/  UMOV UR13, 0xc0000010 ;  /* 0xc0000010000d7882 */ /* 0x000fe20000000000 */
[----:B------:R-:W-:Y:S01]  /*1c50*/  UMOV UR15, 0xc0000010 ;  /* 0xc0000010000f7882 */ /* 0x000fe20000000000 */
[----:B------:R-:W-:Y:S01]  /*1c60*/  ULEA UR14, UR5, UR6, 0x8 ;  /* 0x00000006050e7291 */ /* 0x000fe2000f8e403f */
[----:B------:R-:W-:-:S02]  /*1c70*/  CS2R R90, SRZ ;  /* 0x00000000005a7805 */ /* 0x000fc4000001ff00 */
[----:B------:R-:W-:Y:S01]  /*1c80*/  CS2R R94, SRZ ;  /* 0x00000000005e7805 */ /* 0x000fe2000001ff00 */
[----:B------:R-:W-:Y:S01]  /*1c90*/  UMOV UR6, 0x1 ;  /* 0x0000000100067882 */ /* 0x000fe20000000000 */
[----:B------:R-:W-:Y:S02]  /*1ca0*/  CS2R R92, SRZ ;  /* 0x00000000005c7805 */ /* 0x000fe4000001ff00 */
[----:B------:R-:W-:Y:S02]  /*1cb0*/  CS2R R96, SRZ ;  /* 0x0000000000607805 */ /* 0x000fe4000001ff00 */
[----:B------:R-:W-:Y:S02]  /*1cc0*/  CS2R R98, SRZ ;  /* 0x0000000000627805 */ /* 0x000fe4000001ff00 */
[----:B------:R-:W-:Y:S02]  /*1cd0*/  CS2R R100, SRZ ;  /* 0x0000000000647805 */ /* 0x000fe4000001ff00 */
[----:B------:R-:W-:Y:S01]  /*1ce0*/  CS2R R102, SRZ ;  /* 0x0000000000667805 */ /* 0x000fe2000001ff00 */
[----:B------:R-:W-:Y:S01]  /*1cf0*/  QGMMA.64x128x32.F32.E4M3.E4M3 R24, gdesc[UR12], RZ, !UPT, gsb0 ;  /* 0x01e000000c1879f3 */ /* 0x000fe2000c0008ff */
        /* <DEDUP_REMOVED lines=17> */
[----:B------:R-:W-:Y:S01]  /*1e10*/  CS2R R138, SRZ ;  /* 0x00000000008a7805 */ /* 0x000fe2000001ff00 */
[----:B------:R-:W-:Y:S02]  /*1e20*/  IMAD.MOV.U32 R141, RZ, RZ, RZ ;  /* 0x000000ffff8d7224 */ /* 0x000fe400078e00ff */
[----:B------:R-:W-:Y:S01]  /*1e30*/  IMAD.MOV.U32 R143, RZ, RZ, RZ ;  /* 0x000000ffff8f7224 */ /* 0x000fe200078e00ff */
[----:B------:R-:W-:Y:S06]  /*1e40*/  @!P0 BRA `(.L_x_23) ;  /* 0x0000000400088947 */ /* 0x000fec0003800000 */
[----:B------:R-:W-:Y:S02]  /*1e50*/  WARPGROUP.DEPBAR.LE gsb0, 0x0 ;  /* 0x00008000000079c5 */ /* 0x000fe40000010000 */
[----:B------:R-:W-:-:S01]  /*1e60*/  FADD R143, RZ, R24 ;  /* 0x00000018ff8f7221 */ /* 0x000fc20000000000 */
[----:B------:R-:W-:Y:S01]  /*1e70*/  FADD R138, RZ, R25 ;  /* 0x00000019ff8a7221 */ /* 0x000fe20000000000 */
        /* <DEDUP_REMOVED lines=62> */
[----:B------:R-:W-:-:S06]  /*2260*/  UMOV UR6, URZ ;  /* 0x0000003f00067c82 */ /* 0x000fcc0008000000 */
.L_x_23:
[----:B------:R-:W-:-:S04]  /*2270*/  UIADD3 UR16, UR5, 0x1, URZ ;  /* 0x0000000105107890 */ /* 0x000fc8000fffe03f */
[----:B------:R-:W-:-:S04]  /*2280*/  UISETP.NE.AND UP0, UPT, UR16, 0x1c, UPT ;  /* 0x0000001c1000788c */ /* 0x000fc8000bf05270 */
[----:B------:R-:W-:Y:S02]  /*2290*/  USEL UR8, URZ, 0x1, UP0 ;  /* 0x000000013f087887 */ /* 0x000fe40008000000 */
[----:B------:R-:W-:Y:S02]  /*22a0*/  USEL UR16, UR16, URZ, UP0 ;  /* 0x0000003f10107287 */ /* 0x000fe40008000000 */
[----:B------:R-:W-:-:S06]  /*22b0*/  ULOP3.LUT UR8, UR4, UR8, URZ, 0x3c, !UPT ;  /* 0x0000000804087292 */ /* 0x000fcc000f8e3c3f */
[----:B------:R-:W-:Y:S01]  /*22c0*/  IMAD.U32 R144, RZ, RZ, UR8 ;  /* 0x00000008ff907e24 */ /* 0x000fe2000f8e00ff */
[----:B------:R-:W-:-:S06]  /*22d0*/  UMOV UR8, 0x1 ;  /* 0x0000000100087882 */ /* 0x000fcc0000000000 */
.L_x_18:
[----:B------:R-:W-:-:S04]  /*22e0*/  UISETP.LT.AND UP0, UPT, UR9, 0x1, UPT ;  /* 0x000000010900788c */ /* 0x000fc8000bf01270 */
[----:B------:R-:W-:-:S04]  /*22f0*/  USEL UR12, UR9, 0x1, UP0 ;  /* 0x00000001090c7887 */ /* 0x000fc80008000000 */
[----:B------:R-:W-:-:S04]  /*2300*/  UIADD3 UR12, UR9, -UR12, URZ ;  /* 0x8000000c090c7290 */ /* 0x000fc8000fffe03f */
[----:B------:R-:W-:-:S06]  /*2310*/  UISETP.GE.AND UP0, UPT, UR12, 0x1, UPT ;  /* 0x000000010c00788c */ /* 0x000fcc000bf06270 */
[----:B------:R-:W-:-:S13]  /*2320*/  PLOP3.LUT P0, PT, PT, PT, UP0, 0x80, 0x0 ;  /* 0x000000000000781c */ /* 0x000fda0003f0f008 */
[----:B------:R-:W-:Y:S05]  /*2330*/  @!P0 BRA `(.L_x_24) ;  /* 0x0000000400f48947 */ /* 0x000fea0003800000 */
[----:B01----:R-:W-:Y:S01]  /*2340*/  IMAD.U32 R12, RZ, RZ, UR12 ;  /* 0x0000000cff0c7e24 */ /* 0x003fe2000f8e00ff */
[----:B------:R-:W-:Y:S01]  /*2350*/  ULDC UR17, c[0x0][0x50c] ;  /* 0x0001430000117ab9 */ /* 0x000fe20000000800 */
[----:B------:R-:W-:-:S07]  /*2360*/  IMAD.U32 R13, RZ, RZ, UR5 ;  /* 0x00000005ff0d7e24 */ /* 0x000fce000f8e00ff */
.L_x_32:
[----:B------:R-:W-:-:S13]  /*2370*/  ISETP.NE.AND P1, PT, R142, 0x3, PT ;  /* 0x000000038e00780c */ /* 0x000fda0003f25270 */
[----:B------:R-:W-:Y:S05]  /*2380*/  @!P1 BRA `(.L_x_25) ;  /* 0x0000000000049947 */ /* 0x000fea0003800000 */
[----:B------:R-:W-:Y:S01]  /*2390*/  BPT.TRAP 0x1 ;  /* 0x000000040000795c */ /* 0x000fe20000300000 */
.L_x_25:
[----:B------:R-:W0:Y:S01]  /*23a0*/  S2UR UR12, SR_CgaCtaId ;  /* 0x00000000000c79c3 */ /* 0x000e220000008800 */
[----:B------:R-:W-:Y:S01]  /*23b0*/  UMOV UR10, 0x400 ;  /* 0x00000400000a7882 */ /* 0x000fe20000000000 */
[----:B------:R-:W-:Y:S01]  /*23c0*/  SHF.L.U32 R140, R144, 0x1f, RZ ;  /* 0x0000001f908c7819 */ /* 0x000fe200000006ff */
[----:B0-----:R-:W-:-:S04]  /*23d0*/  ULEA UR10, UR12, UR10, 0x18 ;  /* 0x0000000a0c0a7291 */ /* 0x001fc8000f8ec03f */
[----:B------:R-:W-:-:S09]  /*23e0*/  ULEA UR12, UR16, UR10, 0x3 ;  /* 0x0000000a100c7291 */ /* 0x000fd2000f8e183f */
[----:B------:R0:W1:Y:S01]  /*23f0*/  SYNCS.PHASECHK.TRANS64.TRYWAIT P0, [UR12], R140 ;  /* 0x0000008cff0075a7 */ /* 0x000062000800014c */
[----:B------:R-:W-:Y:S05]  /*2400*/  @!P1 BRA `(.L_x_26) ;  /* 0x0000000000049947 */ /* 0x000fea0003800000 */
[----:B------:R-:W-:Y:S01]  /*2410*/  BPT.TRAP 0x1 ;  /* 0x000000040000795c */ /* 0x000fe20000300000 */
.L_x_26:
[----:B-1----:R-:W-:Y:S05]  /*2420*/  @P0 BRA `(.L_x_27) ;  /* 0x0000000000080947 */ /* 0x002fea0003800000 */
[----:B------:R-:W1:Y:S02]  /*2430*/  SYNCS.PHASECHK.TRANS64.TRYWAIT P0, [UR12], R140 ;  /* 0x0000008cff0075a7 */ /* 0x000e64000800014c */
[----:B-1----:R-:W-:Y:S05]  /*2440*/  @!P0 BRA `(.L_x_28) ;  /* 0x0000008000308947 */ /* 0x002fea0003800000 */
.L_x_27:
[----:B------:R-:W-:Y:S01]  /*2450*/  UIADD3 UR12, UR10, 0x1c280, URZ ;  /* 0x0001c2800a0c7890 */ /* 0x000fe2000fffe03f */
[----:B------:R-:W-:Y:S01]  /*2460*/  WARPGROUP.ARRIVE ;  /* 0x00000000000079c5 */ /* 0x000fe20000000000 */
[----:B------:R-:W-:Y:S02]  /*2470*/  UISETP.NE.AND UP0, UPT, UR7, URZ, UPT ;  /* 0x0000003f0700728c */ /* 0x000fe4000bf05270 */
[----:B------:R-:W-:Y:S02]  /*2480*/  USHF.R.U32.HI UR12, URZ, 0x4, UR12 ;  /* 0x000000043f0c7899 */ /* 0x000fe4000801160c */
[----:B------:R-:W-:Y:S02]  /*2490*/  USEL UR8, UR8, URZ, !UP0 ;  /* 0x0000003f08087287 */ /* 0x000fe4000c000000 */
[----:B------:R-:W-:Y:S02]  /*24a0*/  ULOP3.LUT UR7, UR12, 0x3fff, URZ, 0xc0, !UPT ;  /* 0x00003fff0c077892 */ /* 0x000fe4000f8ec03f */
[----:B------:R-:W-:-:S02]  /*24b0*/  ULOP3.LUT UR12, UR11, 0x10000, URZ, 0xfc, !UPT ;  /* 0x000100000b0c7892 */ /* 0x000fc4000f8efc3f */
[----:B------:R-:W-:Y:S02]  /*24c0*/  ULOP3.LUT UR7, UR7, 0x10000, URZ, 0xfc, !UPT ;  /* 0x0001000007077892 */ /* 0x000fe4000f8efc3f */
[----:B------:R-:W-:Y:S02]  /*24d0*/  UISETP.NE.U32.AND UP0, UPT, UR8, URZ, UPT ;  /* 0x0000003f0800728c */ /* 0x000fe4000bf05070 */
[----:B------:R-:W-:Y:S02]  /*24e0*/  ULEA UR12, UR16, UR12, 0x8 ;  /* 0x0000000c100c7291 */ /* 0x000fe4000f8e403f */
[----:B------:R-:W-:Y:S01]  /*24f0*/  ULEA UR14, UR16, UR7, 0x8 ;  /* 0x00000007100e7291 */ /* 0x000fe2000f8e403f */
[----:B------:R-:W-:Y:S01]  /*2500*/  UMOV UR13, 0xc0000010 ;  /* 0xc0000010000d7882 */ /* 0x000fe20000000000 */
[----:B------:R-:W-:Y:S01]  /*2510*/  UMOV UR15, 0xc0000010 ;  /* 0xc0000010000f7882 */ /* 0x000fe20000000000 */
[----:B------:R-:W-:-:S06]  /*2520*/  UIADD3 UR6, UR6, 0x1, URZ ;  /* 0x0000000106067890 */ /* 0x000fcc000fffe03f */
[----:B------:R-:W-:Y:S01]  /*2530*/  QGMMA.64x128x32.F32.E4M3.E4M3 R24, gdesc[UR12], R24, UP0, gsb0 ;  /* 0x01e000000c1879f3 */ /* 0x000fe2000b800818 */
[----:B------:R-:W-:-:S04]  /*2540*/  UISETP.NE.AND UP0, UPT, UR6, UR17, UPT ;  /* 0x000000110600728c */ /* 0x000fc8000bf05270 */
[----:B------:R-:W-:-:S06]  /*2550*/  USEL UR7, URZ, 0x1, UP0 ;  /* 0x000000013f077887 */ /* 0x000fcc0008000000 */
[----:B------:R-:W-:Y:S01]  /*2560*/  ISETP.NE.AND P0, PT, RZ, UR7, PT ;  /* 0x00000007ff007c0c */ /* 0x000fe2000bf05270 */
[----:B------:R-:W-:-:S12]  /*2570*/  WARPGROUP.DEPBAR.LE gsb0, 0x1 ;  /* 0x00008000000079c5 */ /* 0x000fd80000010100 */
[----:B------:R-:W-:Y:S05]  /*2580*/  @!P0 BRA `(.L_x_29) ;  /* 0x0000000400088947 */ /* 0x000fea0003800000 */
[----:B------:R-:W-:Y:S02]  /*2590*/  WARPGROUP.DEPBAR.LE gsb0, 0x0 ;  /* 0x00008000000079c5 */ /* 0x000fe40000010000 */
[----:B------:R-:W-:-:S01]  /*25a0*/  FADD R143, R24, R143 ;  /* 0x0000008f188f7221 */ /* 0x000fc20000000000 */
[----:B------:R-:W-:Y:S01]  /*25b0*/  FADD R138, R25, R138 ;  /* 0x0000008a198a7221 */ /* 0x000fe20000000000 */
        /* <DEDUP_REMOVED lines=62> */
[----:B------:R-:W-:-:S06]  /*29a0*/  UMOV UR6, URZ ;  /* 0x0000003f00067c82 */ /* 0x000fcc0008000000 */
.L_x_29:
[----:B------:R-:W-:Y:S05]  /*29b0*/  @!P1 BRA `(.L_x_30) ;  /* 0x0000000000049947 */ /* 0x000fea0003800000 */
[----:B------:R-:W-:Y:S01]  /*29c0*/  BPT.TRAP 0x1 ;  /* 0x000000040000795c */ /* 0x000fe20000300000 */
.L_x_30:
[----:B------:R-:W-:-:S13]  /*29d0*/  ISETP.NE.AND P0, PT, R6, RZ, PT ;  /* 0x000000ff0600720c */ /* 0x000fda0003f05270 */
[----:B01----:R-:W-:-:S05]  /*29e0*/  @P0 LEA R140, R13, UR10, 0x3 ;  /* 0x0000000a0d8c0c11 */ /* 0x003fca000f8e18ff */
[----:B------:R-:W-:-:S05]  /*29f0*/  @P0 VIADD R140, R140, 0xe0 ;  /* 0x000000e08c8c0836 */ /* 0x000fca0000000000 */
[----:B------:R-:W-:-:S04]  /*2a00*/  @P0 PRMT R140, R5, 0x654, R140 ;  /* 0x00000654058c0816 */ /* 0x000fc8000000008c */
[----:B------:R0:W-:Y:S01]  /*2a10*/  @P0 SYNCS.ARRIVE.TRANS64.RED.A1T0 RZ, [R140+URZ], RZ ;  /* 0x000000ff8cff09a7 */ /* 0x0001e2000810043f */
[----:B------:R-:W-:-:S13]  /*2a20*/  ISETP.GT.U32.AND P0, PT, R4, 0x1, PT ;  /* 0x000000010400780c */ /* 0x000fda0003f04070 */
[----:B0-----:R-:W-:Y:S05]  /*2a30*/  @P0 BRA `(.L_x_31) ;  /* 0x0000000000040947 */ /* 0x001fea0003800000 */
[----:B------:R-:W-:Y:S01]  /*2a40*/  BPT.TRAP 0x1 ;  /* 0x000000040000795c */ /* 0x000fe20000300000 */
.L_x_31:
[----:B------:R-:W-:Y:S01]  /*2a50*/  UIADD3 UR16, UR16, 0x1, URZ ;  /* 0x0000000110107890 */ /* 0x000fe2000fffe03f */
[C---:B------:R-:W-:Y:S01]  /*2a60*/  ISETP.GT.AND P1, PT, R12.reuse, 0x1, PT ;  /* 0x000000010c00780c */ /* 0x040fe20003f24270 */
[----:B------:R-:W-:Y:S02]  /*2a70*/  VIADD R13, R13, 0x1 ;  /* 0x000000010d0d7836 */ /* 0x000fe40000000000 */
[----:B------:R-:W-:Y:S01]  /*2a80*/  UISETP.NE.AND UP0, UPT, UR16, 0x1c, UPT ;  /* 0x0000001c1000788c */ /* 0x000fe2000bf05270 */
[----:B------:R-:W-:Y:S02]  /*2a90*/  VIADD R12, R12, 0xffffffff ;  /* 0xffffffff0c0c7836 */ /* 0x000fe40000000000 */
[C---:B------:R-:W-:Y:S01]  /*2aa0*/  ISETP.NE.AND P0, PT, R13.reuse, 0x1c, PT ;  /* 0x0000001c0d00780c */ /* 0x040fe20003f05270 */
[----:B------:R-:W-:Y:S02]  /*2ab0*/  USEL UR8, URZ, 0x1, UP0 ;  /* 0x000000013f087887 */ /* 0x000fe40008000000 */
[----:B------:R-:W-:Y:S01]  /*2ac0*/  USEL UR16, UR16, URZ, UP0 ;  /* 0x0000003f10107287 */ /* 0x000fe20008000000 */
[----:B------:R-:W-:-:S03]  /*2ad0*/  SEL R13, R13, RZ, P0 ;  /* 0x000000ff0d0d7207 */ /* 0x000fc60000000000 */
[----:B------:R-:W-:Y:S01]  /*2ae0*/  LOP3.LUT R144, R144, UR8, RZ, 0x3c, !PT ;  /* 0x0000000890907c12 */ /* 0x000fe2000f8e3cff */
[----:B------:R-:W-:Y:S01]  /*2af0*/  UMOV UR8, 0x1 ;  /* 0x0000000100087882 */ /* 0x000fe20000000000 */
[----:B------:R-:W-:Y:S06]  /*2b00*/  @P1 BRA `(.L_x_32) ;  /* 0xfffffff800181947 */ /* 0x000fec000383ffff */
.L_x_24:
[----:B------:R-:W-:Y:S01]  /*2b10*/  UISETP.NE.AND UP0, UPT, UR6, URZ, UPT ;  /* 0x0000003f0600728c */ /* 0x000fe2000bf05270 */
[----:B01----:R-:W0:Y:S03]  /*2b20*/  LDC R12, c[0x0][0x28c] ;  /* 0x0000a300ff0c7b82 */ /* 0x003e260000000800 */
[----:B------:R-:W-:-:S06]  /*2b30*/  USEL UR6, URZ, 0x1, !UP0 ;  /* 0x000000013f067887 */ /* 0x000fcc000c000000 */
[----:B------:R-:W-:Y:S02]  /*2b40*/  ISETP.NE.AND P0, PT, RZ, UR6, PT ;  /* 0x00000006ff007c0c */ /* 0x000fe4000bf05270 */
[----:B0-----:R-:W-:-:S11]  /*2b50*/  ISETP.GE.AND P1, PT, R12, 0x1, PT ;  /* 0x000000010c00780c */ /* 0x001fd60003f26270 */
[----:B------:R-:W-:Y:S05]  /*2b60*/  @!P0 BRA `(.L_x_33) ;  /* 0x0000000400048947 */ /* 0x000fea0003800000 */
[----:B------:R-:W-:Y:S02]  /*2b70*/  WARPGROUP.DEPBAR.LE gsb0, 0x0 ;  /* 0x00008000000079c5 */ /* 0x000fe40000010000 */
[----:B------:R-:W-:Y:S01]  /*2b80*/  FADD R143, R24, R143 ;  /* 0x0000008f188f7221 */ /* 0x000fe20000000000 */
        /* <DEDUP_REMOVED lines=62> */
[----:B------:R-:W-:-:S07]  /*2f70*/  FADD R16, R16, R87 ;  /* 0x0000005710107221 */ /* 0x000fce0000000000 */
.L_x_33:
[----:B------:R-:W-:Y:S02]  /*2f80*/  WARPGROUP.DEPBAR.LE gsb0, 0x0 ;  /* 0x00008000000079c5 */ /* 0x000fe40000010000 */
[----:B------:R-:W-:Y:S05]  /*2f90*/  @!P1 BRA `(.L_x_34) ;  /* 0x0000000000549947 */ /* 0x000fea0003800000 */
[----:B------:R-:W-:-:S13]  /*2fa0*/  ISETP.NE.AND P0, PT, R142, 0x3, PT ;  /* 0x000000038e00780c */ /* 0x000fda0003f05270 */
[----:B------:R-:W-:Y:S05]  /*2fb0*/  @!P0 BRA `(.L_x_35) ;  /* 0x0000000000048947 */ /* 0x000fea0003800000 */
[----:B------:R-:W-:Y:S01]  /*2fc0*/  BPT.TRAP 0x1 ;  /* 0x000000040000795c */ /* 0x000fe20000300000 */
.L_x_35:
[----:B------:R-:W-:Y:S01]  /*2fd0*/  ISETP.NE.AND P0, PT, R6, RZ, PT ;  /* 0x000000ff0600720c */ /* 0x000fe20003f05270 */
[----:B------:R-:W-:Y:S01]  /*2fe0*/  BSSY B0, `(.L_x_36) ;  /* 0x000000e000007945 */ /* 0x000fe20003800000 */
[----:B------:R-:W-:-:S11]  /*2ff0*/  ISETP.GT.U32.AND P1, PT, R4, 0x1, PT ;  /* 0x000000010400780c */ /* 0x000fd60003f24070 */
[----:B------:R-:W-:Y:S05]  /*3000*/  @!P0 BRA `(.L_x_37) ;  /* 0x00000000002c8947 */ /* 0x000fea0003800000 */
[----:B------:R-:W-:-:S04]  /*3010*/  UISETP.LT.AND UP0, UPT, UR9, 0x1, UPT ;  /* 0x000000010900788c */ /* 0x000fc8000bf01270 */
[----:B------:R-:W-:-:S04]  /*3020*/  USEL UR8, UR9, 0x1, UP0 ;  /* 0x0000000109087887 */ /* 0x000fc80008000000 */
[----:B------:R-:W-:-:S04]  /*3030*/  UIADD3 UR8, UR5, UR9, -UR8 ;  /* 0x0000000905087290 */ /* 0x000fc8000fffe808 */
[----:B------:R-:W-:-:S04]  /*3040*/  USHF.R.U32.HI UR6, URZ, 0x2, UR8 ;  /* 0x000000023f067899 */ /* 0x000fc80008011608 */
[----:B------:R-:W-:-:S04]  /*3050*/  UIMAD.WIDE.U32 UR6, UR6, 0x24924925, URZ ;  /* 0x24924925060678a5 */ /* 0x000fc8000f8e003f */
[----:B------:R-:W-:-:S04]  /*3060*/  UIMAD UR6, UR7, -0x1c, UR8 ;  /* 0xffffffe4070678a4 */ /* 0x000fc8000f8e0208 */
[----:B------:R-:W-:-:S04]  /*3070*/  ULEA UR6, UR6, UR10, 0x3 ;  /* 0x0000000a06067291 */ /* 0x000fc8000f8e183f */
[----:B------:R-:W-:-:S06]  /*3080*/  UIADD3 UR6, UR6, 0xe0, URZ ;  /* 0x000000e006067890 */ /* 0x000fcc000fffe03f */
[----:B------:R-:W-:-:S05]  /*3090*/  IMAD.U32 R12, RZ, RZ, UR6 ;  /* 0x00000006ff0c7e24 */ /* 0x000fca000f8e00ff */
[----:B------:R-:W-:-:S04]  /*30a0*/  PRMT R12, R5, 0x654, R12 ;  /* 0x00000654050c7816 */ /* 0x000fc8000000000c */
[----:B------:R0:W-:Y:S03]  /*30b0*/  SYNCS.ARRIVE.TRANS64.RED.A1T0 RZ, [R12+URZ], RZ ;  /* 0x000000ff0cff79a7 */ /* 0x0001e6000810043f */
.L_x_37:
[----:B------:R-:W-:Y:S05]  /*30c0*/  BSYNC B0 ;  /* 0x0000000000007941 */ /* 0x000fea0003800000 */
.L_x_36:
[----:B------:R-:W-:Y:S05]  /*30d0*/  @P1 BRA `(.L_x_34) ;  /* 0x0000000000041947 */ /* 0x000fea0003800000 */
[----:B------:R-:W-:Y:S01]  /*30e0*/  BPT.TRAP 0x1 ;  /* 0x000000040000795c */ /* 0x000fe20000300000 */
.L_x_34:
[----:B------:R-:W1:Y:S01]  /*30f0*/  LDC R26, c[0x0][0x288] ;  /* 0x0000a200ff1a7b82 */ /* 0x000e620000000800 */
[--C-:B0-----:R-:W-:Y:S01]  /*3100*/  SHF.R.U32.HI R12, RZ, 0x2, R0.reuse ;  /* 0x00000002ff0c7819 */ /* 0x101fe20000011600 */
[----:B------:R-:W-:Y:S01]  /*3110*/  IMAD.SHL.U32 R29, R11, 0x80, RZ ;  /* 0x000000800b1d7824 */ /* 0x000fe200078e00ff */
[----:B------:R-:W-:Y:S01]  /*3120*/  SHF.R.U32.HI R25, RZ, 0x7, R0 ;  /* 0x00000007ff197819 */ /* 0x000fe20000011600 */
[----:B------:R-:W-:Y:S01]  /*3130*/  UIADD3 UR5, UR9, UR5, URZ ;  /* 0x0000000509057290 */ /* 0x000fe2000fffe03f */
[----:B------:R-:W-:Y:S01]  /*3140*/  LOP3.LUT R13, R12, 0x7, RZ, 0xc0, !PT ;  /* 0x000000070c0d7812 */ /* 0x000fe200078ec0ff */
[----:B------:R-:W-:Y:S01]  /*3150*/  IMAD.SHL.U32 R31, R10, 0x80, RZ ;  /* 0x000000800a1f7824 */ /* 0x000fe200078e00ff */
[----:B------:R-:W-:Y:S01]  /*3160*/  LOP3.LUT R12, R25, 0x1, RZ, 0xc0, !PT ;  /* 0x00000001190c7812 */ /* 0x000fe200078ec0ff */
[----:B------:R-:W-:Y:S01]  /*3170*/  UISETP.GT.U32.AND UP0, UPT, UR5, 0x1b, UPT ;  /* 0x0000001b0500788c */ /* 0x000fe2000bf04070 */
[----:B------:R-:W-:Y:S01]  /*3180*/  LOP3.LUT R24, R0, 0x60, RZ, 0xc0, !PT ;  /* 0x0000006000187812 */ /* 0x000fe200078ec0ff */
[----:B------:R-:W-:Y:S01]  /*3190*/  ULDC UR12, c[0x0][0x284] ;  /* 0x0000a100000c7ab9 */ /* 0x000fe20000000800 */
[----:B------:R-:W-:Y:S01]  /*31a0*/  UISETP.GE.U32.AND UP1, UPT, UR9, 0x1c, UPT ;  /* 0x0000001c0900788c */ /* 0x000fe2000bf26070 */
[----:B------:R-:W-:Y:S01]  /*31b0*/  IMAD.SHL.U32 R30, R12, 0x40, RZ ;  /* 0x000000400c1e7824 */ /* 0x000fe200078e00ff */
[----:B------:R-:W-:Y:S01]  /*31c0*/  SHF.R.U32.HI R28, RZ, 0x1, R24 ;  /* 0x00000001ff1c7819 */ /* 0x000fe20000011618 */
[----:B------:R-:W-:Y:S01]  /*31d0*/  UISETP.LT.U32.AND UP0, UPT, UR9, 0x1c, UP0 ;  /* 0x0000001c0900788c */ /* 0x000fe20008701070 */
[----:B------:R-:W-:Y:S01]  /*31e0*/  LOP3.LUT R24, R0, 0x3, RZ, 0xc0, !PT ;  /* 0x0000000300187812 */ /* 0x000fe200078ec0ff */
[----:B------:R-:W-:Y:S01]  /*31f0*/  USHF.R.U32.HI UR6, URZ, 0x2, UR5 ;  /* 0x000000023f067899 */ /* 0x000fe20008011605 */
[--C-:B------:R-:W-:Y:S01]  /*3200*/  IADD3 R25, RZ, -R28, -R13.reuse ;  /* 0x8000001cff197210 */ /* 0x100fe20007ffe80d */
[----:B------:R-:W-:Y:S01]  /*3210*/  USEL UR8, URZ, 0x1, !UP0 ;  /* 0x000000013f087887 */ /* 0x000fe2000c000000 */
[----:B------:R-:W-:Y:S01]  /*3220*/  LOP3.LUT R13, R30, 0x40, R13, 0xe2, !PT ;  /* 0x000000401e0d7812 */ /* 0x000fe200078ee20d */
[----:B------:R-:W-:Y:S01]  /*3230*/  ULDC.64 UR10, c[0x0][0x5d0] ;  /* 0x00017400000a7ab9 */ /* 0x000fe20000000a00 */
[----:B------:R-:W-:Y:S01]  /*3240*/  SHF.R.S32.HI R34, RZ, 0x1f, R7 ;  /* 0x0000001fff227819 */ /* 0x000fe20000011407 */
[----:B------:R-:W-:Y:S01]  /*3250*/  IMAD R12, R12, -0x40, R25 ;  /* 0xffffffc00c0c7824 */ /* 0x000fe200078e0219 */
[----:B------:R-:W-:Y:S01]  /*3260*/  UIMAD.WIDE.U32 UR6, UR6, 0x24924925, URZ ;  /* 0x24924925060678a5 */ /* 0x000fe2000f8e003f */
[----:B-1----:R-:W-:Y:S01]  /*3270*/  IMAD R30, R24, -0x2, R26 ;  /* 0xfffffffe181e7824 */ /* 0x002fe200078e021a */
[----:B------:R-:W-:Y:S01]  /*3280*/  ISETP.GE.AND P0, PT, R29, R26, PT ;  /* 0x0000001a1d00720c */ /* 0x000fe20003f06270 */
[----:B------:R-:W-:Y:S01]  /*3290*/  IMAD.SHL.U32 R24, R0, 0x2, RZ ;  /* 0x0000000200187824 */ /* 0x000fe200078e00ff */
[----:B------:R-:W-:Y:S01]  /*32a0*/  ULOP3.LUT UR4, UR4, UR8, URZ, 0x3c, !UPT ;  /* 0x0000000804047292 */ /* 0x000fe2000f8e3c3f */
[----:B------:R-:W-:Y:S01]  /*32b0*/  IMAD R32, R34, UR10, RZ ;  /* 0x0000000a22207c24 */ /* 0x000fe2000f8e02ff */
[----:B------:R-:W-:Y:S01]  /*32c0*/  ISETP.GE.OR P0, PT, R31, UR12, P0 ;  /* 0x0000000c1f007c0c */ /* 0x000fe20008706670 */
[----:B------:R-:W-:Y:S01]  /*32d0*/  IMAD.WIDE R26, R10, 0x80, RZ ;  /* 0x000000800a1a7825 */ /* 0x000fe200078e02ff */
[----:B------:R-:W-:Y:S01]  /*32e0*/  LOP3.LUT R24, R29, 0x6, R24, 0xf8, !PT ;  /* 0x000000061d187812 */ /* 0x000fe200078ef818 */
[----:B------:R-:W-:Y:S01]  /*32f0*/  UIMAD UR5, UR7, -0x1c, UR5 ;  /* 0xffffffe4070578a4 */ /* 0x000fe2000f8e0205 */
[----:B------:R-:W-:Y:S01]  /*3300*/  IADD3 R36, -R31, UR12, R12 ;  /* 0x0000000c1f247c10 */ /* 0x000fe2000fffe10c */
[----:B------:R-:W-:Y:S01]  /*3310*/  IMAD R33, R7, UR11, R32 ;  /* 0x0000000b07217c24 */ /* 0x000fe2000f8e0220 */
[----:B------:R-:W-:Y:S01]  /*3320*/  SHF.R.S32.HI R25, RZ, 0x1f, R24 ;  /* 0x0000001fff197819 */ /* 0x000fe20000011418 */
[----:B------:R-:W-:Y:S01]  /*3330*/  @UP1 ULOP3.LUT UR4, UR4, 0x1, UR7, 0x78, !UPT ;  /* 0x0000000104041892 */ /* 0x000fe2000f8e7807 */
[----:B------:R-:W-:Y:S01]  /*3340*/  LOP3.LUT R35, R26, R13, R28, 0xfe, !PT ;  /* 0x0000000d1a237212 */ /* 0x000fe200078efe1c */
[----:B------:R-:W-:-:S02]  /*3350*/  IMAD.IADD R29, R30, 0x1, -R29 ;  /* 0x000000011e1d7824 */ /* 0x000fc400078e0a1d */
[----:B------:R-:W-:-:S04]  /*3360*/  IMAD.WIDE.U32 R10, R7, UR10, R24 ;  /* 0x0000000a070a7c25 */ /* 0x000fc8000f8e0018 */
[----:B------:R-:W-:Y:S02]  /*3370*/  IMAD.IADD R11, R11, 0x1, R33 ;  /* 0x000000010b0b7824 */ /* 0x000fe400078e0221 */
[----:B------:R-:W-:Y:S01]  /*3380*/  IMAD.MOV.U32 R28, RZ, RZ, -0x1 ;  /* 0xffffffffff1c7424 */ /* 0x000fe200078e00ff */
[----:B------:R-:W-:Y:S06]  /*3390*/  @P0 BRA `(.L_x_38) ;  /* 0x0000004400a40947 */ /* 0x000fec0003800000 */
[----:B------:R-:W0:Y:S01]  /*33a0*/  LDC.64 R32, c[0x0][0x5c8] ;  /* 0x00017200ff207b82 */ /* 0x000e220000000a00 */
[----:B------:R-:W-:Y:S01]  /*33b0*/  ULDC.64 UR6, c[0x0][0x5c0] ;  /* 0x0001700000067ab9 */ /* 0x000fe20000000a00 */
[----:B------:R-:W-:Y:S01]  /*33c0*/  BSSY B0, `(.L_x_38) ;  /* 0x0000466000007945 */ /* 0x000fe20003800000 */
[-C--:B0-----:R-:W-:Y:S02]  /*33d0*/  IMAD R12, R27, R32.reuse, RZ ;  /* 0x000000201b0c7224 */ /* 0x081fe400078e02ff */
[----:B------:R-:W-:-:S04]  /*33e0*/  IMAD.WIDE.U32 R10, R35, R32, R10 ;  /* 0x00000020230a7225 */ /* 0x000fc800078e000a */
[----:B------:R-:W-:Y:S01]  /*33f0*/  IMAD R31, R35, R33, R12 ;  /* 0x00000021231f7224 */ /* 0x000fe200078e020c */
[----:B------:R-:W-:Y:S02]  /*3400*/  LEA R13, P0, R32, R10, 0x3 ;  /* 0x0000000a200d7211 */ /* 0x000fe400078018ff */
[----:B------:R-:W-:Y:S01]  /*3410*/  IADD3 R12, P1, R10, UR6, RZ ;  /* 0x000000060a0c7c10 */ /* 0x000fe2000ff3e0ff */
[----:B------:R-:W-:Y:S01]  /*3420*/  IMAD.IADD R31, R11, 0x1, R31 ;  /* 0x000000010b1f7824 */ /* 0x000fe200078e021f */
[----:B------:R-:W-:-:S04]  /*3430*/  IADD3 R10, P3, R13, UR6, RZ ;  /* 0x000000060d0a7c10 */ /* 0x000fc8000ff7e0ff */
[----:B------:R-:W-:Y:S02]  /*3440*/  LEA.HI.X R11, R32, R31, R33, 0x3, P0 ;  /* 0x0000001f200b7211 */ /* 0x000fe400000f1c21 */
[----:B---3-5:R-:W-:Y:S02]  /*3450*/  FSETP.NEU.AND P0, PT, R9, RZ, PT ;  /* 0x000000ff0900720b */ /* 0x028fe40003f0d000 */
[----:B------:R-:W-:Y:S02]  /*3460*/  IADD3.X R13, R31, UR7, RZ, P1, !PT ;  /* 0x000000071f0d7c10 */ /* 0x000fe40008ffe4ff */
[----:B------:R-:W-:-:S09]  /*3470*/  IADD3.X R11, R11, UR7, RZ, P3, !PT ;  /* 0x000000070b0b7c10 */ /* 0x000fd20009ffe4ff */
[----:B------:R-:W-:Y:S05]  /*3480*/  @!P0 BRA `(.L_x_39) ;  /* 0x00000034005c8947 */ /* 0x000fea0003800000 */
[----:B------:R-:W-:Y:S01]  /*3490*/  ULDC.64 UR6, c[0x0][0x5b8] ;  /* 0x00016e0000067ab9 */ /* 0x000fe20000000a00 */
[----:B------:R-:W-:Y:S01]  /*34a0*/  ISETP.GE.AND P0, PT, R36, 0x1, PT ;  /* 0x000000012400780c */ /* 0x000fe20003f06270 */
[----:B------:R-:W-:Y:S01]  /*34b0*/  IMAD R32, R34, UR6, RZ ;  /* 0x0000000622207c24 */ /* 0x000fe2000f8e02ff */
[----:B------:R-:W-:Y:S01]  /*34c0*/  ULDC.64 UR10, c[0x0][0x5a8] ;  /* 0x00016a00000a7ab9 */ /* 0x000fe20000000a00 */
[----:B------:R-:W-:Y:S01]  /*34d0*/  IMAD.WIDE.U32 R30, R7, UR6, R24 ;  /* 0x00000006071e7c25 */ /* 0x000fe2000f8e0018 */
[----:B------:R-:W-:Y:S01]  /*34e0*/  ISETP.LT.OR P4, PT, R29, 0x1, !P0 ;  /* 0x000000011d00780c */ /* 0x000fe20004781670 */
[----:B------:R-:W-:Y:S02]  /*34f0*/  BSSY B1, `(.L_x_40) ;  /* 0x000000c000017945 */ /* 0x000fe40003800000 */
[----:B------:R-:W-:Y:S01]  /*3500*/  IMAD R7, R7, UR7, R32 ;  /* 0x0000000707077c24 */ /* 0x000fe2000f8e0220 */
[----:B------:R-:W-:-:S03]  /*3510*/  ULDC.64 UR6, c[0x0][0x5b0] ;  /* 0x00016c0000067ab9 */ /* 0x000fc60000000a00 */
[----:B------:R-:W-:Y:S02]  /*3520*/  IMAD.IADD R31, R31, 0x1, R7 ;  /* 0x000000011f1f7824 */ /* 0x000fe400078e0207 */
[----:B------:R-:W-:Y:S02]  /*3530*/  IMAD R7, R27, UR6, RZ ;  /* 0x000000061b077c24 */ /* 0x000fe4000f8e02ff */
[----:B------:R-:W-:-:S04]  /*3540*/  IMAD.WIDE.U32 R24, R35, UR6, R30 ;  /* 0x0000000623187c25 */ /* 0x000fc8000f8e001e */
[----:B------:R-:W-:Y:S01]  /*3550*/  IMAD R7, R35, UR7, R7 ;  /* 0x0000000723077c24 */ /* 0x000fe2000f8e0207 */
[----:B------:R-:W-:-:S04]  /*3560*/  IADD3 R24, P1, R24, UR10, RZ ;  /* 0x0000000a18187c10 */ /* 0x000fc8000ff3e0ff */
[--C-:B------:R-:W-:Y:S02]  /*3570*/  IADD3.X R25, R25, UR11, R7.reuse, P1, !PT ;  /* 0x0000000b19197c10 */ /* 0x100fe40008ffe407 */
[----:B------:R-:W-:Y:S01]  /*3580*/  PRMT R7, RZ, 0x7610, R7 ;  /* 0x00007610ff077816 */ /* 0x000fe20000000007 */
[----:B------:R-:W-:Y:S06]  /*3590*/  @P4 BRA `(.L_x_41) ;  /* 0x0000000000044947 */ /* 0x000fec0003800000 */
[----:B------:R0:W5:Y:S02]  /*35a0*/  LDG.E.U8 R7, desc[UR18][R24.64] ;  /* 0x0000001218077981 */ /* 0x000164000c1e1100 */
.L_x_41:
[----:B------:R-:W-:Y:S05]  /*35b0*/  BSYNC B1 ;  /* 0x0000000000017941 */ /* 0x000fea0003800000 */
.L_x_40:
[----:B-----5:R-:W-:Y:S01]  /*35c0*/  LOP3.LUT R7, R7, 0xff, RZ, 0xc0, !PT ;  /* 0x000000ff07077812 */ /* 0x020fe200078ec0ff */
[----:B------:R-:W-:Y:S01]  /*35d0*/  BSSY B1, `(.L_x_42) ;  /* 0x000000b000017945 */ /* 0x000fe20003800000 */
[----:B------:R-:W-:Y:S02]  /*35e0*/  ISETP.LT.OR P3, PT, R29, 0x2, !P0 ;  /* 0x000000021d00780c */ /* 0x000fe40004761670 */
[----:B------:R-:W-:-:S05]  /*35f0*/  F2FP.F16.E4M3.UNPACK_B R7, R7 ;  /* 0x00000007ff07723e */ /* 0x000fca00020006ff */
[----:B------:R-:W-:Y:S01]  /*3600*/  HADD2.F32 R32, -RZ, R7.H0_H0 ;  /* 0x20000007ff207230 */ /* 0x000fe20000004100 */
[----:B------:R-:W-:-:S04]  /*3610*/  PRMT R7, RZ, 0x7610, R7 ;  /* 0x00007610ff077816 */ /* 0x000fc80000000007 */
[----:B------:R-:W-:-:S04]  /*3620*/  FMUL R32, R32, R9 ;  /* 0x0000000920207220 */ /* 0x000fc80000400000 */
[----:B--2---:R-:W-:-:S05]  /*3630*/  FFMA R32, R143, R8, R32 ;  /* 0x000000088f207223 */ /* 0x004fca0000000020 */
[----:B------:R-:W-:-:S05]  /*3640*/  F2FP.SATFINITE.E4M3.F32.PACK_AB_MERGE_C R33, RZ, R32, RZ ;  /* 0x00000020ff21723e */ /* 0x000fca00048070ff */
[----:B------:R1:W-:Y:S01]  /*3650*/  @!P4 STG.E.U8 desc[UR18][R12.64], R33 ;  /* 0x000000210c00c986 */ /* 0x0003e2000c101112 */
[----:B------:R-:W-:Y:S05]  /*3660*/  @P3 BRA `(.L_x_43) ;  /* 0x0000000000043947 */ /* 0x000fea0003800000 */
[----:B------:R2:W5:Y:S02]  /*3670*/  LDG.E.U8 R7, desc[UR18][R24.64+0x1] ;  /* 0x0000011218077981 */ /* 0x000564000c1e1100 */
.L_x_43:
[----:B------:R-:W-:Y:S05]  /*3680*/  BSYNC B1 ;  /* 0x0000000000017941 */ /* 0x000fea0003800000 */
.L_x_42:
[----:B-----5:R-:W-:Y:S01]  /*3690*/  LOP3.LUT R7, R7, 0xff, RZ, 0xc0, !PT ;  /* 0x000000ff07077812 */ /* 0x020fe200078ec0ff */
[----:B------:R-:W-:Y:S01]  /*36a0*/  BSSY B1, `(.L_x_44) ;  /* 0x0000013000017945 */ /* 0x000fe20003800000 */
[----:B-1----:R-:W-:Y:S02]  /*36b0*/  IADD3 R33, P1, R35, 0x8, RZ ;  /* 0x0000000823217810 */ /* 0x002fe40007f3e0ff */
[----:B------:R-:W-:-:S03]  /*36c0*/  F2FP.F16.E4M3.UNPACK_B R7, R7 ;  /* 0x00000007ff07723e */ /* 0x000fc600020006ff */
[----:B------:R-:W-:Y:S01]  /*36d0*/  IMAD.X R27, RZ, RZ, R27, P1 ;  /* 0x000000ffff1b7224 */ /* 0x000fe200008e061b */
[----:B------:R-:W-:Y:S01]  /*36e0*/  ISETP.GE.AND P1, PT, R36, 0x9, PT ;  /* 0x000000092400780c */ /* 0x000fe20003f26270 */
[----:B------:R-:W-:Y:S02]  /*36f0*/  HADD2.F32 R26, -RZ, R7.H0_H0 ;  /* 0x20000007ff1a7230 */ /* 0x000fe40000004100 */
[----:B------:R-:W-:Y:S01]  /*3700*/  IMAD.WIDE.U32 R30, R33, UR6, R30 ;  /* 0x00000006211e7c25 */ /* 0x000fe2000f8e001e */
[----:B------:R-:W-:-:S03]  /*3710*/  ISETP.LT.OR P5, PT, R29, 0x1, !P1 ;  /* 0x000000011d00780c */ /* 0x000fc60004fa1670 */
[----:B------:R-:W-:Y:S01]  /*3720*/  FMUL R7, R26, R9 ;  /* 0x000000091a077220 */ /* 0x000fe20000400000 */
[----:B------:R-:W-:-:S03]  /*3730*/  IMAD R26, R27, UR6, RZ ;  /* 0x000000061b1a7c24 */ /* 0x000fc6000f8e02ff */
[----:B------:R-:W-:Y:S01]  /*3740*/  FFMA R7, R138, R8, R7 ;  /* 0x000000088a077223 */ /* 0x000fe20000000007 */
[----:B------:R-:W-:Y:S01]  /*3750*/  IMAD R33, R33, UR7, R26 ;  /* 0x0000000721217c24 */ /* 0x000fe2000f8e021a */
[----:B------:R-:W-:-:S03]  /*3760*/  IADD3 R26, P4, R30, UR10, RZ ;  /* 0x0000000a1e1a7c10 */ /* 0x000fc6000ff9e0ff */
[----:B------:R-:W-:Y:S02]  /*3770*/  F2FP.SATFINITE.E4M3.F32.PACK_AB_MERGE_C R35, RZ, R7, RZ ;  /* 0x00000007ff23723e */ /* 0x000fe400048070ff */
[----:B------:R-:W-:Y:S02]  /*3780*/  IADD3.X R27, R31, UR11, R33, P4, !PT ;  /* 0x0000000b1f1b7c10 */ /* 0x000fe4000a7fe421 */
[----:B------:R-:W-:Y:S01]  /*3790*/  PRMT R7, RZ, 0x7610, R7 ;  /* 0x00007610ff077816 */ /* 0x000fe20000000007 */
[----:B------:R1:W-:Y:S01]  /*37a0*/  @!P3 STG.E.U8 desc[UR18][R12.64+0x1], R35 ;  /* 0x000001230c00b986 */ /* 0x0003e2000c101112 */
[----:B------:R-:W-:Y:S05]  /*37b0*/  @P5 BRA `(.L_x_45) ;  /* 0x0000000000045947 */ /* 0x000fea0003800000 */
[----:B------:R3:W5:Y:S02]  /*37c0*/  LDG.E.U8 R7, desc[UR18][R26.64] ;  /* 0x000000121a077981 */ /* 0x000764000c1e1100 */
.L_x_45:
[----:B------:R-:W-:Y:S05]  /*37d0*/  BSYNC B1 ;  /* 0x0000000000017941 */ /* 0x000fea0003800000 */
.L_x_44:
[----:B-----5:R-:W-:Y:S01]  /*37e0*/  LOP3.LUT R7, R7, 0xff, RZ, 0xc0, !PT ;  /* 0x000000ff07077812 */ /* 0x020fe200078ec0ff */
[----:B------:R-:W-:Y:S01]  /*37f0*/  BSSY B1, `(.L_x_46) ;  /* 0x000000b000017945 */ /* 0x000fe20003800000 */
[----:B------:R-:W-:Y:S02]  /*3800*/  ISETP.LT.OR P3, PT, R29, 0x2, !P1 ;  /* 0x000000021d00780c */ /* 0x000fe40004f61670 */
[----:B------:R-:W-:-:S05]  /*3810*/  F2FP.F16.E4M3.UNPACK_B R7, R7 ;  /* 0x00000007ff07723e */ /* 0x000fca00020006ff */
[----:B------:R-:W-:Y:S01]  /*3820*/  HADD2.F32 R30, -RZ, R7.H0_H0 ;  /* 0x20000007ff1e7230 */ /* 0x000fe20000004100 */
[----:B------:R-:W-:-:S04]  /*3830*/  PRMT R7, RZ, 0x7610, R7 ;  /* 0x00007610ff077816 */ /* 0x000fc80000000007 */
[----:B------:R-:W-:-:S04]  /*3840*/  FMUL R30, R30, R9 ;  /* 0x000000091e1e7220 */ /* 0x000fc80000400000 */
[----:B------:R-:W-:-:S05]  /*3850*/  FFMA R30, R141, R8, R30 ;  /* 0x000000088d1e7223 */ /* 0x000fca000000001e */
[----:B------:R-:W-:-:S05]  /*3860*/  F2FP.SATFINITE.E4M3.F32.PACK_AB_MERGE_C R31, RZ, R30, RZ ;  /* 0x0000001eff1f723e */ /* 0x000fca00048070ff */
[----:B------:R4:W-:Y:S01]  /*3870*/  @!P5 STG.E.U8 desc[UR18][R10.64], R31 ;  /* 0x0000001f0a00d986 */ /* 0x0009e2000c101112 */
[----:B------:R-:W-:Y:S05]  /*3880*/  @P3 BRA `(.L_x_47) ;  /* 0x0000000000043947 */ /* 0x000fea0003800000 */
[----:B------:R0:W5:Y:S02]  /*3890*/  LDG.E.U8 R7, desc[UR18][R26.64+0x1] ;  /* 0x000001121a077981 */ /* 0x000164000c1e1100 */
.L_x_47:
[----:B------:R-:W-:Y:S05]  /*38a0*/  BSYNC B1 ;  /* 0x0000000000017941 */ /* 0x000fea0003800000 */
.L_x_46:
[----:B-----5:R-:W-:Y:S01]  /*38b0*/  LOP3.LUT R7, R7, 0xff, RZ, 0xc0, !PT ;  /* 0x000000ff07077812 */ /* 0x020fe200078ec0ff */
[----:B------:R-:W-:Y:S01]  /*38c0*/  BSSY B1, `(.L_x_48) ;  /* 0x000000b000017945 */ /* 0x000fe20003800000 */
[----:B------:R-:W-:Y:S02]  /*38d0*/  ISETP.LT.OR P4, PT, R29, 0x9, !P0 ;  /* 0x000000091d00780c */ /* 0x000fe40004781670 */
[----:B------:R-:W-:-:S05]  /*38e0*/  F2FP.F16.E4M3.UNPACK_B R7, R7 ;  /* 0x00000007ff07723e */ /* 0x000fca00020006ff */
[----:B------:R-:W-:-:S05]  /*38f0*/  HADD2.F32 R30, -RZ, R7.H0_H0 ;  /* 0x20000007ff1e7230 */ /* 0x000fca0000004100 */
[----:B------:R-:W-:-:S04]  /*3900*/  FMUL R7, R30, R9 ;  /* 0x000000091e077220 */ /* 0x000fc80000400000 */
[----:B------:R-:W-:-:S05]  /*3910*/  FFMA R7, R136, R8, R7 ;  /* 0x0000000888077223 */ /* 0x000fca0000000007 */
[----:B----4-:R-:W-:Y:S02]  /*3920*/  F2FP.SATFINITE.E4M3.F32.PACK_AB_MERGE_C R31, RZ, R7, RZ ;  /* 0x00000007ff1f723e */ /* 0x010fe400048070ff */
[----:B------:R-:W-:-:S03]  /*3930*/  PRMT R7, RZ, 0x7610, R7 ;  /* 0x00007610ff077816 */ /* 0x000fc60000000007 */
[----:B------:R4:W-:Y:S01]  /*3940*/  @!P3 STG.E.U8 desc[UR18][R10.64+0x1], R31 ;  /* 0x0000011f0a00b986 */ /* 0x0009e2000c101112 */
[----:B------:R-:W-:Y:S05]  /*3950*/  @P4 BRA `(.L_x_49) ;  /* 0x0000000000044947 */ /* 0x000fea0003800000 */
[----:B------:R0:W5:Y:S02]  /*3960*/  LDG.E.U8 R7, desc[UR18][R24.64+0x8] ;  /* 0x0000081218077981 */ /* 0x000164000c1e1100 */
.L_x_49:
[----:B------:R-:W-:Y:S05]  /*3970*/  BSYNC B1 ;  /* 0x0000000000017941 */ /* 0x000fea0003800000 */
.L_x_48:
        /* <DEDUP_REMOVED lines=8> */
[----:B----4-:R-:W-:-:S05]  /*3a00*/  F2FP.SATFINITE.E4M3.F32.PACK_AB_MERGE_C R31, RZ, R30, RZ ;  /* 0x0000001eff1f723e */ /* 0x010fca00048070ff */
[----:B------:R4:W-:Y:S01]  /*3a10*/  @!P4 STG.E.U8 desc[UR18][R12.64+0x8], R31 ;  /* 0x0000081f0c00c986 */ /* 0x0009e2000c101112 */
[----:B------:R-:W-:Y:S05]  /*3a20*/  @P3 BRA `(.L_x_51) ;  /* 0x0000000000043947 */ /* 0x000fea0003800000 */
[----:B------:R0:W5:Y:S02]  /*3a30*/  LDG.E.U8 R7, desc[UR18][R24.64+0x9] ;  /* 0x0000091218077981 */ /* 0x000164000c1e1100 */
.L_x_51:
[----:B------:R-:W-:Y:S05]  /*3a40*/  BSYNC B1 ;  /* 0x0000000000017941 */ /* 0x000fea0003800000 */
.L_x_50:
        /* <DEDUP_REMOVED lines=12> */
.L_x_53:
[----:B------:R-:W-:Y:S05]  /*3b10*/  BSYNC B1 ;  /* 0x0000000000017941 */ /* 0x000fea0003800000 */
.L_x_52:
        /* <DEDUP_REMOVED lines=12> */
.L_x_55:
[----:B------:R-:W-:Y:S05]  /*3be0*/  BSYNC B1 ;  /* 0x0000000000017941 */ /* 0x000fea0003800000 */
.L_x_54:
        /* <DEDUP_REMOVED lines=12> */
.L_x_57:
[----:B------:R-:W-:Y:S05]  /*3cb0*/  BSYNC B1 ;  /* 0x0000000000017941 */ /* 0x000fea0003800000 */
.L_x_56:
        /* <DEDUP_REMOVED lines=12> */
.L_x_59:
[----:B------:R-:W-:Y:S05]  /*3d80*/  BSYNC B1 ;  /* 0x0000000000017941 */ /* 0x000fea0003800000 */
.L_x_58:
        /* <DEDUP_REMOVED lines=12> */
.L_x_61:
[----:B------:R-:W-:Y:S05]  /*3e50*/  BSYNC B1 ;  /* 0x0000000000017941 */ /* 0x000fea0003800000 */
.L_x_60:
        /* <DEDUP_REMOVED lines=12> */
.L_x_63:
[----:B------:R-:W-:Y:S05]  /*3f20*/  BSYNC B1 ;  /* 0x0000000000017941 */ /* 0x000fea0003800000 */
.L_x_62:
        /* <DEDUP_REMOVED lines=12> */
.L_x_65:
[----:B------:R-:W-:Y:S05]  /*3ff0*/  BSYNC B1 ;  /* 0x0000000000017941 */ /* 0x000fea0003800000 */
.L_x_64:
        /* <DEDUP_REMOVED lines=12> */
.L_x_67:
[----:B------:R-:W-:Y:S05]  /*40c0*/  BSYNC B1 ;  /* 0x0000000000017941 */ /* 0x000fea0003800000 */
.L_x_66:
        /* <DEDUP_REMOVED lines=12> */
.L_x_69:
[----:B------:R-:W-:Y:S05]  /*4190*/  BSYNC B1 ;  /* 0x0000000000017941 */ /* 0x000fea0003800000 */
.L_x_68:
        /* <DEDUP_REMOVED lines=12> */
.L_x_71:
[----:B------:R-:W-:Y:S05]  /*4260*/  BSYNC B1 ;  /* 0x0000000000017941 */ /* 0x000fea0003800000 */
.L_x_70:
        /* <DEDUP_REMOVED lines=12> */
.L_x_73:
[----:B------:R-:W-:Y:S05]  /*4330*/  BSYNC B1 ;  /* 0x0000000000017941 */ /* 0x000fea0003800000 */
.L_x_72:
        /* <DEDUP_REMOVED lines=12> */
.L_x_75:
[----:B------:R-:W-:Y:S05]  /*4400*/  BSYNC B1 ;  /* 0x0000000000017941 */ /* 0x000fea0003800000 */
.L_x_74:
        /* <DEDUP_REMOVED lines=12> */
.L_x_77:
[----:B------:R-:W-:Y:S05]  /*44d0*/  BSYNC B1 ;  /* 0x0000000000017941 */ /* 0x000fea0003800000 */
.L_x_76:
        /* <DEDUP_REMOVED lines=12> */
.L_x_79:
[----:B------:R-:W-:Y:S05]  /*45a0*/  BSYNC B1 ;  /* 0x0000000000017941 */ /* 0x000fea0003800000 */
.L_x_78:
        /* <DEDUP_REMOVED lines=12> */
.L_x_81:
[----:B------:R-:W-:Y:S05]  /*4670*/  BSYNC B1 ;  /* 0x0000000000017941 */ /* 0x000fea0003800000 */
.L_x_80:
        /* <DEDUP_REMOVED lines=12> */
.L_x_83:
[----:B------:R-:W-:Y:S05]  /*4740*/  BSYNC B1 ;  /* 0x0000000000017941 */ /* 0x000fea0003800000 */
.L_x_82:
        /* <DEDUP_REMOVED lines=12> */
.L_x_85:
[----:B------:R-:W-:Y:S05]  /*4810*/  BSYNC B1 ;  /* 0x0000000000017941 */ /* 0x000fea0003800000 */
.L_x_84:
        /* <DEDUP_REMOVED lines=12> */
.L_x_87:
[----:B------:R-:W-:Y:S05]  /*48e0*/  BSYNC B1 ;  /* 0x0000000000017941 */ /* 0x000fea0003800000 */
.L_x_86:
        /* <DEDUP_REMOVED lines=12> */
.L_x_89:
[----:B------:R-:W-:Y:S05]  /*49b0*/  BSYNC B1 ;  /* 0x0000000000017941 */ /* 0x000fea0003800000 */
.L_x_88:
        /* <DEDUP_REMOVED lines=12> */
.L_x_91:
[----:B------:R-:W-:Y:S05]  /*4a80*/  BSYNC B1 ;  /* 0x0000000000017941 */ /* 0x000fea0003800000 */
.L_x_90:
        /* <DEDUP_REMOVED lines=12> */
.L_x_93:
[----:B------:R-:W-:Y:S05]  /*4b50*/  BSYNC B1 ;  /* 0x0000000000017941 */ /* 0x000fea0003800000 */
.L_x_92:
        /* <DEDUP_REMOVED lines=12> */
.L_x_95:
[----:B------:R-:W-:Y:S05]  /*4c20*/  BSYNC B1 ;  /* 0x0000000000017941 */ /* 0x000fea0003800000 */
.L_x_94:
        /* <DEDUP_REMOVED lines=12> */
.L_x_97:
[----:B------:R-:W-:Y:S05]  /*4cf0*/  BSYNC B1 ;  /* 0x0000000000017941 */ /* 0x000fea0003800000 */
.L_x_96:
        /* <DEDUP_REMOVED lines=12> */
.L_x_99:
[----:B------:R-:W-:Y:S05]  /*4dc0*/  BSYNC B1 ;  /* 0x0000000000017941 */ /* 0x000fea0003800000 */
.L_x_98:
        /* <DEDUP_REMOVED lines=12> */
.L_x_101:
[----:B------:R-:W-:Y:S05]  /*4e90*/  BSYNC B1 ;  /* 0x0000000000017941 */ /* 0x000fea0003800000 */
.L_x_100:
        /* <DEDUP_REMOVED lines=12> */
.L_x_103:
[----:B------:R-:W-:Y:S05]  /*4f60*/  BSYNC B1 ;  /* 0x0000000000017941 */ /* 0x000fea0003800000 */
.L_x_102:
        /* <DEDUP_REMOVED lines=12> */
.L_x_105:
[----:B------:R-:W-:Y:S05]  /*5030*/  BSYNC B1 ;  /* 0x0000000000017941 */ /* 0x000fea0003800000 */
.L_x_104:
        /* <DEDUP_REMOVED lines=12> */
.L_x_107:
[----:B------:R-:W-:Y:S05]  /*5100*/  BSYNC B1 ;  /* 0x0000000000017941 */ /* 0x000fea0003800000 */
.L_x_106:
        /* <DEDUP_REMOVED lines=12> */
.L_x_109:
[----:B------:R-:W-:Y:S05]  /*51d0*/  BSYNC B1 ;  /* 0x0000000000017941 */ /* 0x000fea0003800000 */
.L_x_108:
        /* <DEDUP_REMOVED lines=12> */
.L_x_111:
[----:B------:R-:W-:Y:S05]  /*52a0*/  BSYNC B1 ;  /* 0x0000000000017941 */ /* 0x000fea0003800000 */
.L_x_110:
        /* <DEDUP_REMOVED lines=12> */
.L_x_113:
[----:B------:R-:W-:Y:S05]  /*5370*/  BSYNC B1 ;  /* 0x0000000000017941 */ /* 0x000fea0003800000 */
.L_x_112:
        /* <DEDUP_REMOVED lines=12> */
.L_x_115:
[----:B------:R-:W-:Y:S05]  /*5440*/  BSYNC B1 ;  /* 0x0000000000017941 */ /* 0x000fea0003800000 */
.L_x_114:
        /* <DEDUP_REMOVED lines=12> */
.L_x_117:
[----:B------:R-:W-:Y:S05]  /*5510*/  BSYNC B1 ;  /* 0x0000000000017941 */ /* 0x000fea0003800000 */
.L_x_116:
        /* <DEDUP_REMOVED lines=12> */
.L_x_119:
[----:B------:R-:W-:Y:S05]  /*55e0*/  BSYNC B1 ;  /* 0x0000000000017941 */ /* 0x000fea0003800000 */
.L_x_118:
        /* <DEDUP_REMOVED lines=12> */
.L_x_121:
[----:B------:R-:W-:Y:S05]  /*56b0*/  BSYNC B1 ;  /* 0x0000000000017941 */ /* 0x000fea0003800000 */
.L_x_120:
        /* <DEDUP_REMOVED lines=12> */
.L_x_123:
[----:B------:R-:W-:Y:S05]  /*5780*/  BSYNC B1 ;  /* 0x0000000000017941 */ /* 0x000fea0003800000 */
.L_x_122:
        /* <DEDUP_REMOVED lines=12> */
.L_x_125:
[----:B------:R-:W-:Y:S05]  /*5850*/  BSYNC B1 ;  /* 0x0000000000017941 */ /* 0x000fea0003800000 */
.L_x_124:
        /* <DEDUP_REMOVED lines=12> */
.L_x_127:
[----:B------:R-:W-:Y:S05]  /*5920*/  BSYNC B1 ;  /* 0x0000000000017941 */ /* 0x000fea0003800000 */
.L_x_126:
        /* <DEDUP_REMOVED lines=12> */
.L_x_129:
[----:B------:R-:W-:Y:S05]  /*59f0*/  BSYNC B1 ;  /* 0x0000000000017941 */ /* 0x000fea0003800000 */
.L_x_128:
        /* <DEDUP_REMOVED lines=12> */
.L_x_131:
[----:B------:R-:W-:Y:S05]  /*5ac0*/  BSYNC B1 ;  /* 0x0000000000017941 */ /* 0x000fea0003800000 */
.L_x_130:
        /* <DEDUP_REMOVED lines=12> */
.L_x_133:
[----:B------:R-:W-:Y:S05]  /*5b90*/  BSYNC B1 ;  /* 0x0000000000017941 */ /* 0x000fea0003800000 */
.L_x_132:
        /* <DEDUP_REMOVED lines=12> */
.L_x_135:
[----:B------:R-:W-:Y:S05]  /*5c60*/  BSYNC B1 ;  /* 0x0000000000017941 */ /* 0x000fea0003800000 */
.L_x_134:
        /* <DEDUP_REMOVED lines=12> */
.L_x_137:
[----:B------:R-:W-:Y:S05]  /*5d30*/  BSYNC B1 ;  /* 0x0000000000017941 */ /* 0x000fea0003800000 */
.L_x_136:
        /* <DEDUP_REMOVED lines=12> */
.L_x_139:
[----:B------:R-:W-:Y:S05]  /*5e00*/  BSYNC B1 ;  /* 0x0000000000017941 */ /* 0x000fea0003800000 */
.L_x_138:
        /* <DEDUP_REMOVED lines=12> */
.L_x_141:
[----:B------:R-:W-:Y:S05]  /*5ed0*/  BSYNC B1 ;  /* 0x0000000000017941 */ /* 0x000fea0003800000 */
.L_x_140:
        /* <DEDUP_REMOVED lines=12> */
.L_x_143:
[----:B------:R-:W-:Y:S05]  /*5fa0*/  BSYNC B1 ;  /* 0x0000000000017941 */ /* 0x000fea0003800000 */
.L_x_142:
        /* <DEDUP_REMOVED lines=12> */
.L_x_145:
[----:B------:R-:W-:Y:S05]  /*6070*/  BSYNC B1 ;  /* 0x0000000000017941 */ /* 0x000fea0003800000 */
.L_x_144:
        /* <DEDUP_REMOVED lines=12> */
.L_x_147:
[----:B------:R-:W-:Y:S05]  /*6140*/  BSYNC B1 ;  /* 0x0000000000017941 */ /* 0x000fea0003800000 */
.L_x_146:
        /* <DEDUP_REMOVED lines=12> */
.L_x_149:
[----:B------:R-:W-:Y:S05]  /*6210*/  BSYNC B1 ;  /* 0x0000000000017941 */ /* 0x000fea0003800000 */
.L_x_148:
        /* <DEDUP_REMOVED lines=12> */
.L_x_151:
[----:B------:R-:W-:Y:S05]  /*62e0*/  BSYNC B1 ;  /* 0x0000000000017941 */ /* 0x000fea0003800000 */
.L_x_150:
        /* <DEDUP_REMOVED lines=12> */
.L_x_153:
[----:B------:R-:W-:Y:S05]  /*63b0*/  BSYNC B1 ;  /* 0x0000000000017941 */ /* 0x000fea0003800000 */
.L_x_152:
        /* <DEDUP_REMOVED lines=12> */
.L_x_155:
[----:B------:R-:W-:Y:S05]  /*6480*/  BSYNC B1 ;  /* 0x0000000000017941 */ /* 0x000fea0003800000 */
.L_x_154:
        /* <DEDUP_REMOVED lines=12> */
.L_x_157:
[----:B------:R-:W-:Y:S05]  /*6550*/  BSYNC B1 ;  /* 0x0000000000017941 */ /* 0x000fea0003800000 */
.L_x_156:
        /* <DEDUP_REMOVED lines=8> */
[----:B0-----:R-:W-:-:S05]  /*65e0*/  F2FP.SATFINITE.E4M3.F32.PACK_AB_MERGE_C R19, RZ, R20, RZ ;  /* 0x00000014ff13723e */ /* 0x001fca00048070ff */
[----:B------:R0:W-:Y:S01]  /*65f0*/  @!P4 STG.E.U8 desc[UR18][R10.64+0x70], R19 ;  /* 0x000070130a00c986 */ /* 0x0001e2000c101112 */
[----:B------:R-:W-:Y:S05]  /*6600*/  @P3 BRA `(.L_x_159) ;  /* 0x0000000000043947 */ /* 0x000fea0003800000 */
[----:B------:R0:W5:Y:S02]  /*6610*/  LDG.E.U8 R7, desc[UR18][R26.64+0x71] ;  /* 0x000071121a077981 */ /* 0x000164000c1e1100 */
.L_x_159:
[----:B------:R-:W-:Y:S05]  /*6620*/  BSYNC B1 ;  /* 0x0000000000017941 */ /* 0x000fea0003800000 */
.L_x_158:
[----:B-----5:R-:W-:Y:S01]  /*6630*/  LOP3.LUT R7, R7, 0xff, RZ, 0xc0, !PT ;  /* 0x000000ff07077812 */ /* 0x020fe200078ec0ff */
[----:B------:R-:W-:Y:S01]  /*6640*/  BSSY B1, `(.L_x_160) ;  /* 0x000000b000017945 */ /* 0x000fe20003800000 */
[----:B------:R-:W-:Y:S02]  /*6650*/  ISETP.LT.OR P4, PT, R29, 0x79, !P0 ;  /* 0x000000791d00780c */ /* 0x000fe40004781670 */
[----:B------:R-:W-:-:S05]  /*6660*/  F2FP.F16.E4M3.UNPACK_B R7, R7 ;  /* 0x00000007ff07723e */ /* 0x000fca00020006ff */
[----:B------:R-:W-:-:S05]  /*6670*/  HADD2.F32 R20, -RZ, R7.H0_H0 ;  /* 0x20000007ff147230 */ /* 0x000fca0000004100 */
[----:B------:R-:W-:-:S04]  /*6680*/  FMUL R7, R20, R9 ;  /* 0x0000000914077220 */ /* 0x000fc80000400000 */
[----:B------:R-:W-:-:S05]  /*6690*/  FFMA R7, R18, R8, R7 ;  /* 0x0000000812077223 */ /* 0x000fca0000000007 */
[----:B0-----:R-:W-:Y:S02]  /*66a0*/  F2FP.SATFINITE.E4M3.F32.PACK_AB_MERGE_C R19, RZ, R7, RZ ;  /* 0x00000007ff13723e */ /* 0x001fe400048070ff */
[----:B------:R-:W-:-:S03]  /*66b0*/  PRMT R7, RZ, 0x7610, R7 ;  /* 0x00007610ff077816 */ /* 0x000fc60000000007 */
[----:B------:R0:W-:Y:S01]  /*66c0*/  @!P3 STG.E.U8 desc[UR18][R10.64+0x71], R19 ;  /* 0x000071130a00b986 */ /* 0x0001e2000c101112 */
[----:B------:R-:W-:Y:S05]  /*66d0*/  @P4 BRA `(.L_x_161) ;  /* 0x0000000000044947 */ /* 0x000fea0003800000 */
[----:B------:R0:W5:Y:S02]  /*66e0*/  LDG.E.U8 R7, desc[UR18][R24.64+0x78] ;  /* 0x0000781218077981 */ /* 0x000164000c1e1100 */
.L_x_161:
[----:B------:R-:W-:Y:S05]  /*66f0*/  BSYNC B1 ;  /* 0x0000000000017941 */ /* 0x000fea0003800000 */
.L_x_160:
        /* <DEDUP_REMOVED lines=12> */
.L_x_163:
[----:B------:R-:W-:Y:S05]  /*67c0*/  BSYNC B1 ;  /* 0x0000000000017941 */ /* 0x000fea0003800000 */
.L_x_162:
        /* <DEDUP_REMOVED lines=12> */
.L_x_165:
[----:B------:R-:W-:Y:S05]  /*6890*/  BSYNC B1 ;  /* 0x0000000000017941 */ /* 0x000fea0003800000 */
.L_x_164:
[----:B-----5:R-:W-:Y:S01]  /*68a0*/  LOP3.LUT R7, R7, 0xff, RZ, 0xc0, !PT ;  /* 0x000000ff07077812 */ /* 0x020fe200078ec0ff */
[----:B------:R-:W-:Y:S01]  /*68b0*/  BSSY B1, `(.L_x_166) ;  /* 0x000000b000017945 */ /* 0x000fe20003800000 */
[----:B------:R-:W-:Y:S02]  /*68c0*/  ISETP.LT.OR P1, PT, R29, 0x7a, !P1 ;  /* 0x0000007a1d00780c */ /* 0x000fe40004f21670 */
[----:B------:R-:W-:-:S05]  /*68d0*/  F2FP.F16.E4M3.UNPACK_B R7, R7 ;  /* 0x00000007ff07723e */ /* 0x000fca00020006ff */
[----:B01----:R-:W-:Y:S01]  /*68e0*/  HADD2.F32 R12, -RZ, R7.H0_H0 ;  /* 0x20000007ff0c7230 */ /* 0x003fe20000004100 */
[----:B------:R-:W-:-:S04]  /*68f0*/  PRMT R7, RZ, 0x7610, R7 ;  /* 0x00007610ff077816 */ /* 0x000fc80000000007 */
[----:B------:R-:W-:-:S04]  /*6900*/  FMUL R12, R12, R9 ;  /* 0x000000090c0c7220 */ /* 0x000fc80000400000 */
[----:B------:R-:W-:-:S05]  /*6910*/  FFMA R12, R17, R8, R12 ;  /* 0x00000008110c7223 */ /* 0x000fca000000000c */
[----:B------:R-:W-:-:S05]  /*6920*/  F2FP.SATFINITE.E4M3.F32.PACK_AB_MERGE_C R13, RZ, R12, RZ ;  /* 0x0000000cff0d723e */ /* 0x000fca00048070ff */
[----:B------:R0:W-:Y:S01]  /*6930*/  @!P3 STG.E.U8 desc[UR18][R10.64+0x78], R13 ;  /* 0x0000780d0a00b986 */ /* 0x0001e2000c101112 */
[----:B------:R-:W-:Y:S05]  /*6940*/  @P1 BRA `(.L_x_167) ;  /* 0x0000000000041947 */ /* 0x000fea0003800000 */
[----:B------:R1:W5:Y:S02]  /*6950*/  LDG.E.U8 R7, desc[UR18][R26.64+0x79] ;  /* 0x000079121a077981 */ /* 0x000364000c1e1100 */
.L_x_167:
[----:B------:R-:W-:Y:S05]  /*6960*/  BSYNC B1 ;  /* 0x0000000000017941 */ /* 0x000fea0003800000 */
.L_x_166:
[----:B------:R-:W-:Y:S05]  /*6970*/  @P1 BRA `(.L_x_168) ;  /* 0x0000001000281947 */ /* 0x000fea0003800000 */
[----:B-----5:R-:W-:-:S04]  /*6980*/  LOP3.LUT R7, R7, 0xff, RZ, 0xc0, !PT ;  /* 0x000000ff07077812 */ /* 0x020fc800078ec0ff */
[----:B------:R-:W-:-:S05]  /*6990*/  F2FP.F16.E4M3.UNPACK_B R7, R7 ;  /* 0x00000007ff07723e */ /* 0x000fca00020006ff */
[----:B------:R-:W-:-:S05]  /*69a0*/  HADD2.F32 R12, -RZ, R7.H0_H0 ;  /* 0x20000007ff0c7230 */ /* 0x000fca0000004100 */
[----:B------:R-:W-:-:S04]  /*69b0*/  FMUL R7, R12, R9 ;  /* 0x000000090c077220 */ /* 0x000fc80000400000 */
[----:B------:R-:W-:-:S05]  /*69c0*/  FFMA R7, R16, R8, R7 ;  /* 0x0000000810077223 */ /* 0x000fca0000000007 */
[----:B------:R-:W-:-:S05]  /*69d0*/  F2FP.SATFINITE.E4M3.F32.PACK_AB_MERGE_C R7, RZ, R7, RZ ;  /* 0x00000007ff07723e */ /* 0x000fca00048070ff */
[----:B------:R0:W-:Y:S01]  /*69e0*/  STG.E.U8 desc[UR18][R10.64+0x79], R7 ;  /* 0x000079070a007986 */ /* 0x0001e2000c101112 */
[----:B------:R-:W-:Y:S05]  /*69f0*/  BRA `(.L_x_168) ;  /* 0x0000001000087947 */ /* 0x000fea0003800000 */
.L_x_39:
[----:B------:R-:W-:Y:S01]  /*6a00*/  ISETP.GE.AND P1, PT, R36, 0x1, PT ;  /* 0x000000012400780c */ /* 0x000fe20003f26270 */
[-C--:B--2---:R-:W-:Y:S01]  /*6a10*/  FMUL R143, R143, R8.reuse ;  /* 0x000000088f8f7220 */ /* 0x084fe20000400000 */
[-C--:B------:R-:W-:Y:S01]  /*6a20*/  FMUL R138, R138, R8.reuse ;  /* 0x000000088a8a7220 */ /* 0x080fe20000400000 */
[----:B------:R-:W-:Y:S01]  /*6a30*/  ISETP.GE.AND P0, PT, R36, 0x9, PT ;  /* 0x000000092400780c */ /* 0x000fe20003f06270 */
[-C--:B------:R-:W-:Y:S01]  /*6a40*/  FMUL R141, R141, R8.reuse ;  /* 0x000000088d8d7220 */ /* 0x080fe20000400000 */
[C---:B------:R-:W-:Y:S01]  /*6a50*/  ISETP.LT.OR P4, PT, R29.reuse, 0x1, !P1 ;  /* 0x000000011d00780c */ /* 0x040fe20004f81670 */
[-C--:B------:R-:W-:Y:S01]  /*6a60*/  FMUL R136, R136, R8.reuse ;  /* 0x0000000888887220 */ /* 0x080fe20000400000 */
[----:B------:R-:W-:Y:S01]  /*6a70*/  ISETP.LT.OR P5, PT, R29, 0x2, !P1 ;  /* 0x000000021d00780c */ /* 0x000fe20004fa1670 */
[-C--:B------:R-:W-:Y:S01]  /*6a80*/  FMUL R139, R139, R8.reuse ;  /* 0x000000088b8b7220 */ /* 0x080fe20000400000 */
[----:B------:R-:W-:Y:S01]  /*6a90*/  F2FP.SATFINITE.E4M3.F32.PACK_AB_MERGE_C R143, RZ, R143, RZ ;  /* 0x0000008fff8f723e */ /* 0x000fe200048070ff */
[----:B------:R-:W-:Y:S01]  /*6aa0*/  FMUL R134, R134, R8 ;  /* 0x0000000886867220 */ /* 0x000fe20000400000 */
[----:B------:R-:W-:Y:S01]  /*6ab0*/  F2FP.SATFINITE.E4M3.F32.PACK_AB_MERGE_C R7, RZ, R138, RZ ;  /* 0x0000008aff07723e */ /* 0x000fe200048070ff */
[-C--:B------:R-:W-:Y:S01]  /*6ac0*/  FMUL R137, R137, R8.reuse ;  /* 0x0000000889897220 */ /* 0x080fe20000400000 */
[C---:B------:R-:W-:Y:S01]  /*6ad0*/  ISETP.LT.OR P3, PT, R29.reuse, 0x1, !P0 ;  /* 0x000000011d00780c */ /* 0x040fe20004761670 */
[-C--:B------:R-:W-:Y:S01]  /*6ae0*/  FMUL R132, R132, R8.reuse ;  /* 0x0000000884847220 */ /* 0x080fe20000400000 */
[----:B------:R-:W-:Y:S01]  /*6af0*/  ISETP.LT.OR P6, PT, R29, 0xa, !P1 ;  /* 0x0000000a1d00780c */ /* 0x000fe20004fc1670 */
[-C--:B------:R-:W-:Y:S01]  /*6b00*/  FMUL R135, R135, R8.reuse ;  /* 0x0000000887877220 */ /* 0x080fe20000400000 */
[----:B------:R-:W-:Y:S01]  /*6b10*/  F2FP.SATFINITE.E4M3.F32.PACK_AB_MERGE_C R141, RZ, R141, RZ ;  /* 0x0000008dff8d723e */ /* 0x000fe200048070ff */
[----:B------:R-:W-:Y:S01]  /*6b20*/  @!P4 STG.E.U8 desc[UR18][R12.64], R143 ;  /* 0x0000008f0c00c986 */ /* 0x000fe2000c101112 */
[C---:B------:R-:W-:Y:S01]  /*6b30*/  ISETP.LT.OR P4, PT, R29.reuse, 0x2, !P0 ;  /* 0x000000021d00780c */ /* 0x040fe20004781670 */
[----:B------:R-:W-:Y:S01]  /*6b40*/  FMUL R130, R130, R8 ;  /* 0x0000000882827220 */ /* 0x000fe20000400000 */
[----:B------:R-:W-:Y:S01]  /*6b50*/  F2FP.SATFINITE.E4M3.F32.PACK_AB_MERGE_C R25, RZ, R136, RZ ;  /* 0x00000088ff19723e */ /* 0x000fe200048070ff */
[----:B------:R0:W-:Y:S01]  /*6b60*/  @!P5 STG.E.U8 desc[UR18][R12.64+0x1], R7 ;  /* 0x000001070c00d986 */ /* 0x0001e2000c101112 */
[----:B------:R-:W-:Y:S01]  /*6b70*/  ISETP.LT.OR P5, PT, R29, 0x9, !P1 ;  /* 0x000000091d00780c */ /* 0x000fe20004fa1670 */
[-C--:B------:R-:W-:Y:S01]  /*6b80*/  FMUL R133, R133, R8.reuse ;  /* 0x0000000885857220 */ /* 0x080fe20000400000 */
[----:B------:R-:W-:Y:S01]  /*6b90*/  F2FP.SATFINITE.E4M3.F32.PACK_AB_MERGE_C R139, RZ, R139, RZ ;  /* 0x0000008bff8b723e */ /* 0x000fe200048070ff */
[----:B------:R-:W-:Y:S01]  /*6ba0*/  @!P3 STG.E.U8 desc[UR18][R10.64], R141 ;  /* 0x0000008d0a00b986 */ /* 0x000fe2000c101112 */
[----:B------:R-:W-:Y:S01]  /*6bb0*/  ISETP.LT.OR P3, PT, R29, 0x9, !P0 ;  /* 0x000000091d00780c */ /* 0x000fe20004761670 */
[-C--:B------:R-:W-:Y:S01]  /*6bc0*/  FMUL R128, R128, R8.reuse ;  /* 0x0000000880807220 */ /* 0x080fe20000400000 */
[----:B------:R-:W-:Y:S01]  /*6bd0*/  F2FP.SATFINITE.E4M3.F32.PACK_AB_MERGE_C R137, RZ, R137, RZ ;  /* 0x00000089ff89723e */ /* 0x000fe200048070ff */
[-C--:B------:R-:W-:Y:S01]  /*6be0*/  FMUL R131, R131, R8.reuse ;  /* 0x0000000883837220 */ /* 0x080fe20000400000 */
[----:B------:R-:W-:Y:S01]  /*6bf0*/  F2FP.SATFINITE.E4M3.F32.PACK_AB_MERGE_C R135, RZ, R135, RZ ;  /* 0x00000087ff87723e */ /* 0x000fe200048070ff */
[----:B------:R1:W-:Y:S01]  /*6c00*/  @!P4 STG.E.U8 desc[UR18][R10.64+0x1], R25 ;  /* 0x000001190a00c986 */ /* 0x0003e2000c101112 */
[C---:B------:R-:W-:Y:S01]  /*6c10*/  ISETP.LT.OR P4, PT, R29.reuse, 0xa, !P0 ;  /* 0x0000000a1d00780c */ /* 0x040fe20004781670 */
[----:B------:R-:W-:Y:S01]  /*6c20*/  FMUL R126, R126, R8 ;  /* 0x000000087e7e7220 */ /* 0x000fe20000400000 */
[----:B0-----:R-:W-:Y:S01]  /*6c30*/  F2FP.SATFINITE.E4M3.F32.PACK_AB_MERGE_C R7, RZ, R134, RZ ;  /* 0x00000086ff07723e */ /* 0x001fe200048070ff */
[----:B------:R-:W-:Y:S01]  /*6c40*/  @!P5 STG.E.U8 desc[UR18][R12.64+0x8], R139 ;  /* 0x0000088b0c00d986 */ /* 0x000fe2000c101112 */
[----:B------:R-:W-:Y:S01]  /*6c50*/  ISETP.LT.OR P5, PT, R29, 0x11, !P1 ;  /* 0x000000111d00780c */ /* 0x000fe20004fa1670 */
[-C--:B------:R-:W-:Y:S01]  /*6c60*/  FMUL R129, R129, R8.reuse ;  /* 0x0000000881817220 */ /* 0x080fe20000400000 */
[----:B------:R-:W-:Y:S01]  /*6c70*/  F2FP.SATFINITE.E4M3.F32.PACK_AB_MERGE_C R133, RZ, R133, RZ ;  /* 0x00000085ff85723e */ /* 0x000fe200048070ff */
[----:B------:R0:W-:Y:S01]  /*6c80*/  @!P6 STG.E.U8 desc[UR18][R12.64+0x9], R7 ;  /* 0x000009070c00e986 */ /* 0x0001e2000c101112 */
[----:B------:R-:W-:Y:S01]  /*6c90*/  ISETP.LT.OR P6, PT, R29, 0x12, !P1 ;  /* 0x000000121d00780c */ /* 0x000fe20004fc1670 */
[----:B------:R-:W-:Y:S01]  /*6ca0*/  FMUL R124, R124, R8 ;  /* 0x000000087c7c7220 */ /* 0x000fe20000400000 */
[----:B------:R-:W-:Y:S01]  /*6cb0*/  F2FP.SATFINITE.E4M3.F32.PACK_AB_MERGE_C R131, RZ, R131, RZ ;  /* 0x00000083ff83723e */ /* 0x000fe200048070ff */
[----:B------:R-:W-:Y:S01]  /*6cc0*/  @!P3 STG.E.U8 desc[UR18][R10.64+0x8], R137 ;  /* 0x000008890a00b986 */ /* 0x000fe2000c101112 */
[----:B-1----:R-:W-:Y:S01]  /*6cd0*/  F2FP.SATFINITE.E4M3.F32.PACK_AB_MERGE_C R25, RZ, R132, RZ ;  /* 0x00000084ff19723e */ /* 0x002fe200048070ff */
[-C--:B------:R-:W-:Y:S01]  /*6ce0*/  FMUL R127, R127, R8.reuse ;  /* 0x000000087f7f7220 */ /* 0x080fe20000400000 */
[C---:B------:R-:W-:Y:S01]  /*6cf0*/  ISETP.LT.OR P3, PT, R29.reuse, 0x11, !P0 ;  /* 0x000000111d00780c */ /* 0x040fe20004761670 */
[-C--:B------:R-:W-:Y:S01]  /*6d00*/  FMUL R122, R122, R8.reuse ;  /* 0x000000087a7a7220 */ /* 0x080fe20000400000 */
[----:B------:R-:W-:Y:S01]  /*6d10*/  F2FP.SATFINITE.E4M3.F32.PACK_AB_MERGE_C R129, RZ, R129, RZ ;  /* 0x00000081ff81723e */ /* 0x000fe200048070ff */
[----:B------:R1:W-:Y:S01]  /*6d20*/  @!P4 STG.E.U8 desc[UR18][R10.64+0x9], R25 ;  /* 0x000009190a00c986 */ /* 0x0003e2000c101112 */
[----:B------:R-:W-:Y:S01]  /*6d30*/  ISETP.LT.OR P4, PT, R29, 0x12, !P0 ;  /* 0x000000121d00780c */ /* 0x000fe20004781670 */
[----:B------:R-:W-:Y:S01]  /*6d40*/  FMUL R125, R125, R8 ;  /* 0x000000087d7d7220 */ /* 0x000fe20000400000 */
[----:B0-----:R-:W-:Y:S01]  /*6d50*/  F2FP.SATFINITE.E4M3.F32.PACK_AB_MERGE_C R7, RZ, R130, RZ ;  /* 0x00000082ff07723e */ /* 0x001fe200048070ff */
[----:B------:R-:W-:Y:S01]  /*6d60*/  @!P5 STG.E.U8 desc[UR18][R12.64+0x10], R135 ;  /* 0x000010870c00d986 */ /* 0x000fe2000c101112 */
[C---:B------:R-:W-:Y:S01]  /*6d70*/  ISETP.LT.OR P5, PT, R29.reuse, 0x19, !P1 ;  /* 0x000000191d00780c */ /* 0x040fe20004fa1670 */
[-C--:B------:R-:W-:Y:S01]  /*6d80*/  FMUL R120, R120, R8.reuse ;  /* 0x0000000878787220 */ /* 0x080fe20000400000 */
[----:B------:R-:W-:Y:S01]  /*6d90*/  F2FP.SATFINITE.E4M3.F32.PACK_AB_MERGE_C R127, RZ, R127, RZ ;  /* 0x0000007fff7f723e */ /* 0x000fe200048070ff */
[----:B------:R0:W-:Y:S01]  /*6da0*/  @!P6 STG.E.U8 desc[UR18][R12.64+0x11], R7 ;  /* 0x000011070c00e986 */ /* 0x0001e2000c101112 */
[----:B------:R-:W-:Y:S01]  /*6db0*/  ISETP.LT.OR P6, PT, R29, 0x1a, !P1 ;  /* 0x0000001a1d00780c */ /* 0x000fe20004fc1670 */
[-C--:B------:R-:W-:Y:S01]  /*6dc0*/  FMUL R123, R123, R8.reuse ;  /* 0x000000087b7b7220 */ /* 0x080fe20000400000 */
[----:B------:R-:W-:Y:S01]  /*6dd0*/  FMUL R118, R118, R8 ;  /* 0x0000000876767220 */ /* 0x000fe20000400000 */
[----:B-1----:R-:W-:Y:S01]  /*6de0*/  F2FP.SATFINITE.E4M3.F32.PACK_AB_MERGE_C R25, RZ, R128, RZ ;  /* 0x00000080ff19723e */ /* 0x002fe200048070ff */
[----:B------:R-:W-:Y:S01]  /*6df0*/  @!P3 STG.E.U8 desc[UR18][R10.64+0x10], R133 ;  /* 0x000010850a00b986 */ /* 0x000fe2000c101112 */
[----:B------:R-:W-:Y:S01]  /*6e00*/  ISETP.LT.OR P3, PT, R29, 0x19, !P0 ;  /* 0x000000191d00780c */ /* 0x000fe20004761670 */
        /* <DEDUP_REMOVED lines=35> */
[----:B------:R-:W-:Y:S01]  /*7040*/  ISETP.LT.OR P3, PT, R29, 0x29, !P0 ;  /* 0x000000291d00780c */ /* 0x000fe20004761670 */
[-C--:B------:R-:W-:Y:S01]  /*7050*/  FMUL R111, R111, R8.reuse ;  /* 0x000000086f6f7220 */ /* 0x080fe20000400000 */
[-C--:B------:R-:W-:Y:S01]  /*7060*/  FMUL R106, R106, R8.reuse ;  /* 0x000000086a6a7220 */ /* 0x080fe20000400000 */
        /* <DEDUP_REMOVED lines=104> */
[----:B------:R-:W-:-:S02]  /*76f0*/  ISETP.LT.OR P3, PT, R29, 0x59, !P0 ;  /* 0x000000591d00780c */ /* 0x000fc40004761670 */
[----:B------:R-:W-:Y:S01]  /*7700*/  F2FP.SATFINITE.E4M3.F32.PACK_AB_MERGE_C R21, RZ, R21, RZ ;  /* 0x00000015ff15723e */ /* 0x000fe200048070ff */
[----:B------:R1:W-:Y:S01]  /*7710*/  @!P4 STG.E.U8 desc[UR18][R10.64+0x51], R25 ;  /* 0x000051190a00c986 */ /* 0x0003e2000c101112 */
[C---:B------:R-:W-:Y:S02]  /*7720*/  ISETP.LT.OR P4, PT, R29.reuse, 0x5a, !P0 ;  /* 0x0000005a1d00780c */ /* 0x040fe40004781670 */
[----:B0-----:R-:W-:Y:S01]  /*7730*/  F2FP.SATFINITE.E4M3.F32.PACK_AB_MERGE_C R7, RZ, R94, RZ ;  /* 0x0000005eff07723e */ /* 0x001fe200048070ff */
[----:B------:R-:W-:Y:S01]  /*7740*/  @!P5 STG.E.U8 desc[UR18][R12.64+0x58], R99 ;  /* 0x000058630c00d986 */ /* 0x000fe2000c101112 */
[C---:B------:R-:W-:Y:S02]  /*7750*/  ISETP.LT.OR P5, PT, R29.reuse, 0x61, !P1 ;  /* 0x000000611d00780c */ /* 0x040fe40004fa1670 */
[----:B------:R-:W-:Y:S01]  /*7760*/  F2FP.SATFINITE.E4M3.F32.PACK_AB_MERGE_C R15, RZ, R15, RZ ;  /* 0x0000000fff0f723e */ /* 0x000fe200048070ff */
[----:B------:R0:W-:Y:S01]  /*7770*/  @!P6 STG.E.U8 desc[UR18][R12.64+0x59], R7 ;  /* 0x000059070c00e986 */ /* 0x0001e2000c101112 */
[----:B------:R-:W-:-:S02]  /*7780*/  ISETP.LT.OR P6, PT, R29, 0x62, !P1 ;  /* 0x000000621d00780c */ /* 0x000fc40004fc1670 */
[----:B------:R-:W-:Y:S01]  /*7790*/  F2FP.SATFINITE.E4M3.F32.PACK_AB_MERGE_C R17, RZ, R17, RZ ;  /* 0x00000011ff11723e */ /* 0x000fe200048070ff */
[----:B------:R-:W-:Y:S01]  /*77a0*/  @!P3 STG.E.U8 desc[UR18][R10.64+0x58], R97 ;  /* 0x000058610a00b986 */ /* 0x000fe2000c101112 */
[----:B-1----:R-:W-:Y:S02]  /*77b0*/  F2FP.SATFINITE.E4M3.F32.PACK_AB_MERGE_C R25, RZ, R92, RZ ;  /* 0x0000005cff19723e */ /* 0x002fe400048070ff */
[----:B------:R-:W-:-:S03]  /*77c0*/  ISETP.LT.OR P3, PT, R29, 0x61, !P0 ;  /* 0x000000611d00780c */ /* 0x000fc60004761670 */
[----:B------:R1:W-:Y:S01]  /*77d0*/  @!P4 STG.E.U8 desc[UR18][R10.64+0x59], R25 ;  /* 0x000059190a00c986 */ /* 0x0003e2000c101112 */
[C---:B------:R-:W-:Y:S02]  /*77e0*/  ISETP.LT.OR P4, PT, R29.reuse, 0x62, !P0 ;  /* 0x000000621d00780c */ /* 0x040fe40004781670 */
[----:B0-----:R-:W-:Y:S01]  /*77f0*/  F2FP.SATFINITE.E4M3.F32.PACK_AB_MERGE_C R7, RZ, R90, RZ ;  /* 0x0000005aff07723e */ /* 0x001fe200048070ff */
[----:B------:R-:W-:Y:S01]  /*7800*/  @!P5 STG.E.U8 desc[UR18][R12.64+0x60], R93 ;  /* 0x0000605d0c00d986 */ /* 0x000fe2000c101112 */
[----:B------:R-:W-:-:S03]  /*7810*/  ISETP.LT.OR P5, PT, R29, 0x69, !P1 ;  /* 0x000000691d00780c */ /* 0x000fc60004fa1670 */
[----:B------:R0:W-:Y:S01]  /*7820*/  @!P6 STG.E.U8 desc[UR18][R12.64+0x61], R7 ;  /* 0x000061070c00e986 */ /* 0x0001e2000c101112 */
[C---:B------:R-:W-:Y:S02]  /*7830*/  ISETP.LT.OR P6, PT, R29.reuse, 0x6a, !P1 ;  /* 0x0000006a1d00780c */ /* 0x040fe40004fc1670 */
[----:B-1----:R-:W-:Y:S01]  /*7840*/  F2FP.SATFINITE.E4M3.F32.PACK_AB_MERGE_C R25, RZ, R88, RZ ;  /* 0x00000058ff19723e */ /* 0x002fe200048070ff */
[----:B------:R-:W-:Y:S01]  /*7850*/  @!P3 STG.E.U8 desc[UR18][R10.64+0x60], R95 ;  /* 0x0000605f0a00b986 */ /* 0x000fe2000c101112 */
        /* <DEDUP_REMOVED lines=11> */
[----:B------:R-:W-:Y:S01]  /*7910*/  @!P4 STG.E.U8 desc[UR18][R10.64+0x69], R25 ;  /* 0x000069190a00c986 */ /* 0x000fe2000c101112 */
[C---:B------:R-:W-:Y:S02]  /*7920*/  ISETP.LT.OR P4, PT, R29.reuse, 0x79, !P1 ;  /* 0x000000791d00780c */ /* 0x040fe40004f81670 */
[C---:B------:R-:W-:Y:S01]  /*7930*/  ISETP.LT.OR P1, PT, R29.reuse, 0x7a, !P1 ;  /* 0x0000007a1d00780c */ /* 0x040fe20004f21670 */
[----:B------:R1:W-:Y:S01]  /*7940*/  @!P5 STG.E.U8 desc[UR18][R12.64+0x70], R23 ;  /* 0x000070170c00d986 */ /* 0x0003e2000c101112 */
[C---:B------:R-:W-:Y:S02]  /*7950*/  ISETP.LT.OR P5, PT, R29.reuse, 0x72, !P0 ;  /* 0x000000721d00780c */ /* 0x040fe400047a1670 */
[----:B0-----:R-:W-:Y:S01]  /*7960*/  F2FP.SATFINITE.E4M3.F32.PACK_AB_MERGE_C R7, RZ, R18, RZ ;  /* 0x00000012ff07723e */ /* 0x001fe200048070ff */
[----:B------:R0:W-:Y:S01]  /*7970*/  @!P6 STG.E.U8 desc[UR18][R12.64+0x71], R19 ;  /* 0x000071130c00e986 */ /* 0x0001e2000c101112 */
[C---:B------:R-:W-:Y:S02]  /*7980*/  ISETP.LT.OR P6, PT, R29.reuse, 0x79, !P0 ;  /* 0x000000791d00780c */ /* 0x040fe400047c1670 */
[----:B------:R-:W-:Y:S01]  /*7990*/  ISETP.LT.OR P0, PT, R29, 0x7a, !P0 ;  /* 0x0000007a1d00780c */ /* 0x000fe20004701670 */
[----:B------:R2:W-:Y:S01]  /*79a0*/  @!P3 STG.E.U8 desc[UR18][R10.64+0x70], R21 ;  /* 0x000070150a00b986 */ /* 0x0005e2000c101112 */
[----:B-1----:R-:W-:-:S05]  /*79b0*/  F2FP.SATFINITE.E4M3.F32.PACK_AB_MERGE_C R23, RZ, R16, RZ ;  /* 0x00000010ff17723e */ /* 0x002fca00048070ff */
[----:B------:R2:W-:Y:S01]  /*79c0*/  @!P5 STG.E.U8 desc[UR18][R10.64+0x71], R7 ;  /* 0x000071070a00d986 */ /* 0x0005e2000c101112 */
[----:B0-----:R-:W-:-:S03]  /*79d0*/  F2FP.SATFINITE.E4M3.F32.PACK_AB_MERGE_C R19, RZ, R14, RZ ;  /* 0x0000000eff13723e */ /* 0x001fc600048070ff */
[----:B------:R2:W-:Y:S04]  /*79e0*/  @!P4 STG.E.U8 desc[UR18][R12.64+0x78], R15 ;  /* 0x0000780f0c00c986 */ /* 0x0005e8000c101112 */
[----:B------:R2:W-:Y:S04]  /*79f0*/  @!P1 STG.E.U8 desc[UR18][R12.64+0x79], R19 ;  /* 0x000079130c009986 */ /* 0x0005e8000c101112 */
[----:B------:R2:W-:Y:S04]  /*7a00*/  @!P6 STG.E.U8 desc[UR18][R10.64+0x78], R17 ;  /* 0x000078110a00e986 */ /* 0x0005e8000c101112 */
[----:B------:R2:W-:Y:S02]  /*7a10*/  @!P0 STG.E.U8 desc[UR18][R10.64+0x79], R23 ;  /* 0x000079170a008986 */ /* 0x0005e4000c101112 */
.L_x_168:
[----:B------:R-:W-:Y:S05]  /*7a20*/  BSYNC B0 ;  /* 0x0000000000007941 */ /* 0x000fea0003800000 */
.L_x_38:
[----:B------:R-:W-:Y:S01]  /*7a30*/  ULDC UR6, c[0x0][0xc] ;  /* 0x0000030000067ab9 */ /* 0x000fe20000000800 */
[----:B------:R-:W-:Y:S01]  /*7a40*/  ULDC UR7, c[0x0][0x10] ;  /* 0x0000040000077ab9 */ /* 0x000fe20000000800 */
[----:B0-2--5:R-:W0:Y:S01]  /*7a50*/  LDC R7, c[0x0][0x14] ;  /* 0x00000500ff077b82 */ /* 0x025e220000000800 */
[----:B------:R-:W-:Y:S01]  /*7a60*/  UIMAD.WIDE.U32 UR6, UR6, UR7, URZ ;  /* 0x00000007060672a5 */ /* 0x000fe2000f8e003f */
[----:B----4-:R-:W-:Y:S01]  /*7a70*/  PRMT R10, RZ, 0x7610, R10 ;  /* 0x00007610ff0a7816 */ /* 0x010fe2000000000a */
[----:B------:R-:W-:-:S04]  /*7a80*/  IMAD.MOV.U32 R11, RZ, RZ, -0x1 ;  /* 0xffffffffff0b7424 */ /* 0x000fc800078e00ff */
[----:B0-----:R-:W-:-:S04]  /*7a90*/  IMAD.WIDE.U32 R2, R7, UR6, R2 ;  /* 0x0000000607027c25 */ /* 0x001fc8000f8e0002 */
[----:B------:R-:W-:Y:S01]  /*7aa0*/  IMAD R7, R7, UR7, RZ ;  /* 0x0000000707077c24 */ /* 0x000fe2000f8e02ff */
[----:B------:R-:W-:Y:S02]  /*7ab0*/  ULDC.64 UR6, c[0x0][0x650] ;  /* 0x0001940000067ab9 */ /* 0x000fe40000000a00 */
[----:B------:R-:W-:Y:S01]  /*7ac0*/  ISETP.GE.U32.AND P0, PT, R2, UR6, PT ;  /* 0x0000000602007c0c */ /* 0x000fe2000bf06070 */
[----:B------:R-:W-:Y:S02]  /*7ad0*/  IMAD.IADD R3, R3, 0x1, R7 ;  /* 0x0000000103037824 */ /* 0x000fe400078e0207 */
[----:B------:R-:W-:-:S03]  /*7ae0*/  IMAD.MOV.U32 R7, RZ, RZ, -0x1 ;  /* 0xffffffffff077424 */ /* 0x000fc600078e00ff */
[----:B------:R-:W-:-:S13]  /*7af0*/  ISETP.GE.U32.AND.EX P0, PT, R3, UR7, PT, P0 ;  /* 0x0000000703007c0c */ /* 0x000fda000bf06100 */
[----:B------:R-:W-:Y:S05]  /*7b00*/  @P0 BRA `(.L_x_169) ;  /* 0x0000000400600947 */ /* 0x000fea0003800000 */
[----:B------:R-:W0:Y:S01]  /*7b10*/  S2R R22, SR_CTAID.X ;  /* 0x0000000000167919 */ /* 0x000e220000002500 */
[----:B------:R-:W2:Y:S01]  /*7b20*/  LDC.64 R16, c[0x0][0x628] ;  /* 0x00018a00ff107b82 */ /* 0x000ea20000000a00 */
[----:B------:R-:W-:Y:S01]  /*7b30*/  ULDC UR6, c[0x0][0x150] ;  /* 0x0000540000067ab9 */ /* 0x000fe20000000800 */
[----:B------:R-:W-:Y:S01]  /*7b40*/  IMAD.MOV.U32 R14, RZ, RZ, R2 ;  /* 0x000000ffff0e7224 */ /* 0x000fe200078e0002 */
[----:B------:R-:W4:Y:S01]  /*7b50*/  S2R R24, SR_CTAID.Y ;  /* 0x0000000000187919 */ /* 0x000f220000002600 */
[----:B------:R-:W-:-:S04]  /*7b60*/  IMAD.MOV.U32 R15, RZ, RZ, R3 ;  /* 0x000000ffff0f7224 */ /* 0x000fc800078e0003 */
[----:B------:R-:W1:Y:S08]  /*7b70*/  LDC R25, c[0x0][0x144] ;  /* 0x00005100ff197b82 */ /* 0x000e700000000800 */
[----:B------:R-:W1:Y:S08]  /*7b80*/  LDC R18, c[0x0][0x630] ;  /* 0x00018c00ff127b82 */ /* 0x000e700000000800 */
[----:B------:R-:W1:Y:S01]  /*7b90*/  LDC.64 R20, c[0x0][0x620] ;  /* 0x00018800ff147b82 */ /* 0x000e620000000a00 */
[----:B--2---:R-:W-:-:S04]  /*7ba0*/  ISETP.NE.U32.AND P0, PT, R16, RZ, PT ;  /* 0x000000ff1000720c */ /* 0x004fc80003f05070 */
[----:B------:R-:W-:Y:S02]  /*7bb0*/  ISETP.NE.AND.EX P0, PT, R17, RZ, PT, P0 ;  /* 0x000000ff1100720c */ /* 0x000fe40003f05300 */
[----:B0-----:R-:W-:-:S05]  /*7bc0*/  I2FP.F32.U32 R7, R22 ;  /* 0x0000001600077245 */ /* 0x001fca0000201000 */
[----:B------:R-:W-:-:S04]  /*7bd0*/  FMUL R7, R7, UR6 ;  /* 0x0000000607077c20 */ /* 0x000fc80008400000 */
[----:B------:R0:W2:Y:S02]  /*7be0*/  F2I.U32.TRUNC.NTZ R23, R7 ;  /* 0x0000000700177305 */ /* 0x0000a4000020f000 */
[----:B----4-:R-:W-:Y:S05]  /*7bf0*/  @!P0 BRA `(.L_x_170) ;  /* 0x0000000000288947 */ /* 0x010fea0003800000 */
[----:B0-----:R-:W0:Y:S02]  /*7c00*/  LDC R7, c[0x0][0x634] ;  /* 0x00018d00ff077b82 */ /* 0x001e240000000800 */
        /* <DEDUP_REMOVED lines=9> */
.L_x_170:
[-CC-:B-1----:R-:W-:Y:S01]  /*7ca0*/  SHF.R.U64 R19, R14, R18.reuse, R15.reuse ;  /* 0x000000120e137219 */ /* 0x182fe2000000120f */
[----:B------:R-:W1:Y:S01]  /*7cb0*/  LDC.64 R30, c[0x0][0x640] ;  /* 0x00019000ff1e7b82 */ /* 0x000e620000000a00 */
[----:B0-----:R-:W-:Y:S01]  /*7cc0*/  SHF.R.U32.HI R7, RZ, R18, R15 ;  /* 0x00000012ff077219 */ /* 0x001fe2000001160f */
[----:B--2---:R-:W-:Y:S01]  /*7cd0*/  IMAD.MOV R23, RZ, RZ, -R23 ;  /* 0x000000ffff177224 */ /* 0x004fe200078e0a17 */
[----:B------:R-:W-:Y:S01]  /*7ce0*/  IADD3 R13, P0, RZ, -R19, RZ ;  /* 0x80000013ff0d7210 */ /* 0x000fe20007f1e0ff */
[----:B------:R-:W-:Y:S02]  /*7cf0*/  ULDC UR6, c[0x0][0x154] ;  /* 0x0000550000067ab9 */ /* 0x000fe40000000800 */
[----:B------:R-:W-:Y:S02]  /*7d00*/  IMAD R25, R25, R23, R22 ;  /* 0x0000001719197224 */ /* 0x000fe400078e0216 */
[----:B------:R-:W0:Y:S01]  /*7d10*/  LDC R14, c[0x0][0x618] ;  /* 0x00018600ff0e7b82 */ /* 0x000e220000000800 */
[----:B------:R-:W-:-:S02]  /*7d20*/  IMAD.X R7, RZ, RZ, ~R7, P0 ;  /* 0x000000ffff077224 */ /* 0x000fc400000e0e07 */
[----:B------:R-:W-:-:S04]  /*7d30*/  IMAD.WIDE.U32 R10, R13, R20, R2 ;  /* 0x000000140d0a7225 */ /* 0x000fc800078e0002 */
[----:B------:R-:W-:Y:S01]  /*7d40*/  IMAD R12, R7, R20, RZ ;  /* 0x00000014070c7224 */ /* 0x000fe200078e02ff */
[----:B---3--:R-:W2:Y:S03]  /*7d50*/  LDC R26, c[0x0][0x608] ;  /* 0x00018200ff1a7b82 */ /* 0x008ea60000000800 */
[----:B------:R-:W-:Y:S02]  /*7d60*/  IMAD R7, R13, R21, R12 ;  /* 0x000000150d077224 */ /* 0x000fe400078e020c */
[----:B------:R-:W-:Y:S02]  /*7d70*/  IMAD.MOV.U32 R13, RZ, RZ, 0x1 ;  /* 0x00000001ff0d7424 */ /* 0x000fe400078e00ff */
[----:B------:R-:W-:Y:S01]  /*7d80*/  IMAD.IADD R7, R11, 0x1, R7 ;  /* 0x000000010b077824 */ /* 0x000fe200078e0207 */
[----:B------:R-:W3:Y:S01]  /*7d90*/  LDC R28, c[0x0][0x658] ;  /* 0x00019600ff1c7b82 */ /* 0x000ee20000000800 */
[----:B------:R-:W-:-:S02]  /*7da0*/  I2FP.F32.U32 R11, R24 ;  /* 0x00000018000b7245 */ /* 0x000fc40000201000 */
[----:B-1----:R-:W-:-:S03]  /*7db0*/  ISETP.NE.U32.AND P0, PT, R30, RZ, PT ;  /* 0x000000ff1e00720c */ /* 0x002fc60003f05070 */
[----:B------:R-:W-:Y:S01]  /*7dc0*/  FMUL R12, R11, UR6 ;  /* 0x000000060b0c7c20 */ /* 0x000fe20008400000 */
[----:B------:R-:W-:Y:S01]  /*7dd0*/  ISETP.NE.AND.EX P0, PT, R31, RZ, PT, P0 ;  /* 0x000000ff1f00720c */ /* 0x000fe20003f05300 */
[----:B------:R-:W1:Y:S01]  /*7de0*/  LDC R23, c[0x0][0x148] ;  /* 0x00005200ff177b82 */ /* 0x000e620000000800 */
[-CC-:B0-----:R-:W-:Y:S01]  /*7df0*/  SHF.R.U64 R18, R10, R14.reuse, R7.reuse ;  /* 0x0000000e0a127219 */ /* 0x181fe20000001207 */
[----:B------:R0:W4:Y:S01]  /*7e00*/  F2I.U32.TRUNC.NTZ R20, R12 ;  /* 0x0000000c00147305 */ /* 0x000122000020f000 */
[----:B------:R-:W-:Y:S01]  /*7e10*/  SHF.R.U32.HI R7, RZ, R14, R7 ;  /* 0x0000000eff077219 */ /* 0x000fe20000011607 */
[----:B------:R-:W-:-:S04]  /*7e20*/  IMAD.MOV.U32 R11, RZ, RZ, -0x1 ;  /* 0xffffffffff0b7424 */ /* 0x000fc800078e00ff */
[----:B------:R-:W0:Y:S01]  /*7e30*/  LDC R22, c[0x0][0x600] ;  /* 0x00018000ff167b82 */ /* 0x000e220000000800 */
[-CC-:B--2---:R-:W-:Y:S02]  /*7e40*/  SHF.R.U64 R16, R18, R26.reuse, R7.reuse ;  /* 0x0000001a12107219 */ /* 0x184fe40000001207 */
[----:B------:R-:W-:-:S05]  /*7e50*/  SHF.R.U32.HI R7, RZ, R26, R7 ;  /* 0x0000001aff077219 */ /* 0x000fca0000011607 */
[----:B------:R-:W2:Y:S01]  /*7e60*/  LDC R29, c[0x0][0x648] ;  /* 0x00019200ff1d7b82 */ /* 0x000ea20000000800 */
[-C--:B---3--:R-:W-:Y:S02]  /*7e70*/  SHF.L.U32 R10, R11, R28.reuse, RZ ;  /* 0x0000001c0b0a7219 */ /* 0x088fe400000006ff */
[--C-:B------:R-:W-:Y:S02]  /*7e80*/  SHF.R.U64 R21, R16, R28, R7.reuse ;  /* 0x0000001c10157219 */ /* 0x100fe40000001207 */
[----:B------:R-:W-:Y:S02]  /*7e90*/  LOP3.LUT R27, RZ, R10, RZ, 0x33, !PT ;  /* 0x0000000aff1b7212 */ /* 0x000fe400078e33ff */
[-C--:B------:R-:W-:Y:S01]  /*7ea0*/  SHF.R.U32.HI R11, RZ, R28.reuse, R7 ;  /* 0x0000001cff0b7219 */ /* 0x080fe20000011607 */
[----:B------:R-:W3:Y:S01]  /*7eb0*/  LDC R32, c[0x0][0x638] ;  /* 0x00018e00ff207b82 */ /* 0x000ee20000000800 */
[----:B------:R-:W-:Y:S01]  /*7ec0*/  SHF.L.U32 R26, R13, R28, RZ ;  /* 0x0000001c0d1a7219 */ /* 0x000fe200000006ff */
[----:B------:R-:W-:-:S06]  /*7ed0*/  IMAD.MOV.U32 R10, RZ, RZ, R21 ;  /* 0x000000ffff0a7224 */ /* 0x000fcc00078e0015 */
[----:B------:R-:W0:Y:S01]  /*7ee0*/  LDC R33, c[0x0][0x610] ;  /* 0x00018400ff217b82 */ /* 0x000e220000000800 */
[----:B----4-:R-:W-:Y:S05]  /*7ef0*/  @!P0 BRA `(.L_x_171) ;  /* 0x0000000000288947 */ /* 0x010fea0003800000 */
[----:B------:R-:W4:Y:S02]  /*7f00*/  LDC R10, c[0x0][0x64c] ;  /* 0x00019300ff0a7b82 */ /* 0x000f240000000800 */
[----:B----4-:R-:W-:-:S05]  /*7f10*/  IADD3 R7, P0, R21, R10, RZ ;  /* 0x0000000a15077210 */ /* 0x010fca0007f1e0ff */
[----:B------:R-:W-:-:S04]  /*7f20*/  IMAD.X R17, RZ, RZ, R11, P0 ;  /* 0x000000ffff117224 */ /* 0x000fc800000e060b */
[----:B------:R-:W-:-:S04]  /*7f30*/  IMAD.WIDE.U32 R10, R17, R30, RZ ;  /* 0x0000001e110a7225 */ /* 0x000fc800078e00ff */
[----:B0-----:R-:W-:-:S04]  /*7f40*/  IMAD.WIDE.U32 R12, P0, R7, R31, R10 ;  /* 0x0000001f070c7225 */ /* 0x001fc8000780000a */
[----:B------:R-:W-:-:S04]  /*7f50*/  IMAD.WIDE.U32 R10, R7, R30, RZ ;  /* 0x0000001e070a7225 */ /* 0x000fc800078e00ff */
[----:B------:R-:W-:Y:S01]  /*7f60*/  IMAD.X R15, RZ, RZ, RZ, P0 ;  /* 0x000000ffff0f7224 */ /* 0x000fe200000e06ff */
[----:B------:R-:W-:Y:S01]  /*7f70*/  IADD3 RZ, P0, R11, R12, RZ ;  /* 0x0000000c0bff7210 */ /* 0x000fe20007f1e0ff */
[----:B------:R-:W-:-:S04]  /*7f80*/  IMAD.MOV.U32 R14, RZ, RZ, R13 ;  /* 0x000000ffff0e7224 */ /* 0x000fc800078e000d */
[----:B------:R-:W-:-:S08]  /*7f90*/  IMAD.WIDE.U32.X R10, R17, R31, R14, P0 ;  /* 0x0000001f110a7225 */ /* 0x000fd000000e040e */
.L_x_171:
[----:B--2---:R-:W-:Y:S01]  /*7fa0*/  SHF.R.U64 R7, R10, R29, R11 ;  /* 0x0000001d0a077219 */ /* 0x004fe2000000120b */
[----:B0-----:R-:W-:Y:S01]  /*7fb0*/  VIADD R11, R22, 0xffffffff ;  /* 0xffffffff160b7836 */ /* 0x001fe20000000000 */
[----:B------:R-:W-:Y:S01]  /*7fc0*/  LOP3.LUT R28, R16, R27, RZ, 0xc0, !PT ;  /* 0x0000001b101c7212 */ /* 0x000fe200078ec0ff */
[----:B------:R-:W-:Y:S02]  /*7fd0*/  IMAD.MOV R20, RZ, RZ, -R20 ;  /* 0x000000ffff147224 */ /* 0x000fe400078e0a14 */
[----:B------:R-:W-:Y:S01]  /*7fe0*/  IMAD.MOV R10, RZ, RZ, -R7 ;  /* 0x000000ffff0a7224 */ /* 0x000fe200078e0a07 */
[----:B------:R-:W-:Y:S01]  /*7ff0*/  LOP3.LUT R18, R18, R11, RZ, 0xc0, !PT ;  /* 0x0000000b12127212 */ /* 0x000fe200078ec0ff */
[----:B------:R-:W-:Y:S02]  /*8000*/  IMAD R28, R26, R7, R28 ;  /* 0x000000071a1c7224 */ /* 0x000fe400078e021c */
[----:B-1----:R-:W-:Y:S02]  /*8010*/  @P2 IMAD R25, R23, R20, R24 ;  /* 0x0000001417192224 */ /* 0x002fe400078e0218 */
[----:B---3--:R-:W-:-:S02]  /*8020*/  IMAD R7, R10, R32, R21 ;  /* 0x000000200a077224 */ /* 0x008fc400078e0215 */
[----:B------:R-:W-:Y:S02]  /*8030*/  IMAD R28, R28, R33, R25 ;  /* 0x000000211c1c7224 */ /* 0x000fe400078e0219 */
[----:B------:R-:W-:Y:S02]  /*8040*/  IMAD R7, R7, R22, R18 ;  /* 0x0000001607077224 */ /* 0x000fe400078e0212 */
[----:B------:R-:W-:-:S03]  /*8050*/  IMAD.MOV.U32 R10, RZ, RZ, 0x1 ;  /* 0x00000001ff0a7424 */ /* 0x000fc600078e00ff */
[----:B------:R-:W-:Y:S02]  /*8060*/  SEL R11, R7, R28, !P2 ;  /* 0x0000001c070b7207 */ /* 0x000fe40005000000 */
[----:B------:R-:W-:Y:S01]  /*8070*/  SEL R28, R28, R7, !P2 ;  /* 0x000000071c1c7207 */ /* 0x000fe20005000000 */
[----:B------:R-:W-:-:S07]  /*8080*/  IMAD.MOV.U32 R7, RZ, RZ, R19 ;  /* 0x000000ffff077224 */ /* 0x000fce00078e0013 */
.L_x_169:
[----:B------:R-:W-:Y:S01]  /*8090*/  LOP3.LUT P0, RZ, R10, 0xff, RZ, 0xc0, !PT ;  /* 0x000000ff0aff7812 */ /* 0x000fe2000780c0ff */
[----:B------:R-:W-:-:S12]  /*80a0*/  IMAD.MOV.U32 R10, RZ, RZ, R28 ;  /* 0x000000ffff0a7224 */ /* 0x000fd800078e001c */
[----:B------:R-:W-:Y:S05]  /*80b0*/  @P0 BRA `(.L_x_172) ;  /* 0xffffff9400100947 */ /* 0x000fea000383ffff */
[----:B------:R-:W-:Y:S05]  /*80c0*/  EXIT ;  /* 0x000000000000794d */ /* 0x000fea0003800000 */
.L_x_8:
[----:B-1----:R-:W-:Y:S01]  /*80d0*/  ULDC.64 UR4, c[0x0][0x650] ;  /* 0x0001940000047ab9 */ /* 0x002fe20000000a00 */
        /* <DEDUP_REMOVED lines=25> */
.L_x_174:
[----:B------:R-:W0:Y:S01]  /*8270*/  LDC.64 R28, c[0x0][0x640] ;  /* 0x00019000ff1c7b82 */ /* 0x000e220000000a00 */
[-CC-:B------:R-:W-:Y:S01]  /*8280*/  SHF.R.U64 R21, R16, R6.reuse, R17.reuse ;  /* 0x0000000610157219 */ /* 0x180fe20000001211 */
[----:B------:R-:W-:Y:S01]  /*8290*/  IMAD.MOV.U32 R31, RZ, RZ, 0x1 ;  /* 0x00000001ff1f7424 */ /* 0x000fe200078e00ff */
[----:B------:R-:W-:Y:S02]  /*82a0*/  SHF.R.U32.HI R5, RZ, R6, R17 ;  /* 0x00000006ff057219 */ /* 0x000fe40000011611 */
        /* <DEDUP_REMOVED lines=9> */
[----:B0-----:R-:W-:Y:S01]  /*8340*/  ISETP.NE.U32.AND P0, PT, R28, RZ, PT ;  /* 0x000000ff1c00720c */ /* 0x001fe20003f05070 */
[----:B------:R-:W-:-:S03]  /*8350*/  IMAD.MOV.U32 R11, RZ, RZ, -0x1 ;  /* 0xffffffffff0b7424 */ /* 0x000fc600078e00ff */
[----:B------:R-:W-:Y:S02]  /*8360*/  ISETP.NE.AND.EX P0, PT, R29, RZ, PT, P0 ;  /* 0x000000ff1d00720c */ /* 0x000fe40003f05300 */
[----:B------:R-:W0:Y:S01]  /*8370*/  LDC R24, c[0x0][0x600] ;  /* 0x00018000ff187b82 */ /* 0x000e220000000800 */
[-CC-:B-1----:R-:W-:Y:S02]  /*8380*/  SHF.R.U64 R18, R10, R14.reuse, R5.reuse ;  /* 0x0000000e0a127219 */ /* 0x182fe40000001205 */
[----:B------:R-:W-:-:S05]  /*8390*/  SHF.R.U32.HI R5, RZ, R14, R5 ;  /* 0x0000000eff057219 */ /* 0x000fca0000011605 */
        /* <DEDUP_REMOVED lines=21> */
.L_x_175:
[----:B-1----:R-:W-:Y:S01]  /*84f0*/  SHF.R.U64 R6, R10, R25, R11 ;  /* 0x000000190a067219 */ /* 0x002fe2000000120b */
[----:B0-----:R-:W-:Y:S01]  /*8500*/  VIADD R11, R24, 0xffffffff ;  /* 0xffffffff180b7836 */ /* 0x001fe20000000000 */
[----:B------:R-:W-:Y:S01]  /*8510*/  SHF.L.U32 R9, R31, R26, RZ ;  /* 0x0000001a1f097219 */ /* 0x000fe200000006ff */
[----:B------:R-:W-:Y:S01]  /*8520*/  @P2 IMAD R12, R13, R20, R8 ;  /* 0x000000140d0c2224 */ /* 0x000fe200078e0208 */
[----:B------:R-:W-:Y:S01]  /*8530*/  LOP3.LUT R5, R22, R33, RZ, 0xc0, !PT ;  /* 0x0000002116057212 */ /* 0x000fe200078ec0ff */
[----:B------:R-:W-:Y:S01]  /*8540*/  IMAD.MOV R10, RZ, RZ, -R6 ;  /* 0x000000ffff0a7224 */ /* 0x000fe200078e0a06 */
[----:B------:R-:W-:Y:S01]  /*8550*/  LOP3.LUT R18, R18, R11, RZ, 0xc0, !PT ;  /* 0x0000000b12127212 */ /* 0x000fe200078ec0ff */
[----:B------:R-:W-:Y:S02]  /*8560*/  IMAD.MOV.U32 R8, RZ, RZ, 0x1 ;  /* 0x00000001ff087424 */ /* 0x000fe400078e00ff */
[----:B------:R-:W-:Y:S02]  /*8570*/  IMAD R9, R9, R6, R5 ;  /* 0x0000000609097224 */ /* 0x000fe400078e0205 */
[----:B--2---:R-:W-:-:S02]  /*8580*/  IMAD R5, R10, R27, R23 ;  /* 0x0000001b0a057224 */ /* 0x004fc400078e0217 */
[----:B---3--:R-:W-:Y:S02]  /*8590*/  IMAD R6, R9, R30, R12 ;  /* 0x0000001e09067224 */ /* 0x008fe400078e020c */
[----:B------:R-:W-:Y:S01]  /*85a0*/  IMAD R9, R5, R24, R18 ;  /* 0x0000001805097224 */ /* 0x000fe200078e0212 */
[----:B------:R-:W-:Y:S01]  /*85b0*/  PRMT R5, R8, 0x7610, R5 ;  /* 0x0000761008057816 */ /* 0x000fe20000000005 */
[----:B------:R-:W-:-:S03]  /*85c0*/  IMAD.MOV.U32 R16, RZ, RZ, R21 ;  /* 0x000000ffff107224 */ /* 0x000fc600078e0015 */
[----:B------:R-:W-:Y:S02]  /*85d0*/  SEL R17, R9, R6, !P2 ;  /* 0x0000000609117207 */ /* 0x000fe40005000000 */
[----:B------:R-:W-:-:S07]  /*85e0*/  SEL R6, R6, R9, !P2 ;  /* 0x0000000906067207 */ /* 0x000fce0005000000 */
.L_x_173:
[----:B------:R-:W-:-:S08]  /*85f0*/  NOP ;  /* 0x0000000000007918 */ /* 0x000fd00000000000 */
[----:B------:R-:W0:-:S00]  /*8600*/  USETMAXREG.DEALLOC.CTAPOOL 0x28 ;  /* 0x00000028000079c8 */ /* 0x000e0000080e0500 */
[----:B0-----:R-:W-:-:S13]  /*8610*/  ISETP.NE.AND P0, PT, R7, RZ, PT ;  /* 0x000000ff0700720c */ /* 0x001fda0003f05270 */
[----:B------:R-:W-:Y:S05]  /*8620*/  @P0 EXIT ;  /* 0x000000000000094d */ /* 0x000fea0003800000 */
[----:B------:R-:W-:Y:S01]  /*8630*/  LOP3.LUT P0, RZ, R5, 0xff, RZ, 0xc0, !PT ;  /* 0x000000ff05ff7812 */ /* 0x000fe2000780c0ff */
[----:B------:R-:W-:Y:S02]  /*8640*/  IMAD.MOV.U32 R11, RZ, RZ, 0x1 ;  /* 0x00000001ff0b7424 */ /* 0x000fe400078e00ff */
[----:B------:R-:W-:-:S10]  /*8650*/  IMAD.MOV.U32 R5, RZ, RZ, RZ ;  /* 0x000000ffff057224 */ /* 0x000fd400078e00ff */
[----:B------:R-:W-:Y:S05]  /*8660*/  @!P0 BRA `(.L_x_176) ;  /* 0x0000000c00708947 */ /* 0x000fea0003800000 */
[----:B------:R-:W0:Y:S01]  /*8670*/  LDC R5, c[0x0][0x28c] ;  /* 0x0000a300ff057b82 */ /* 0x000e220000000800 */
[----:B------:R-:W-:Y:S01]  /*8680*/  UMOV UR14, 0x1 ;  /* 0x00000001000e7882 */ /* 0x000fe20000000000 */
[----:B------:R-:W-:Y:S01]  /*8690*/  ULDC UR9, c[0x0][0xc] ;  /* 0x0000030000097ab9 */ /* 0x000fe20000000800 */
[----:B------:R-:W-:Y:S01]  /*86a0*/  ULDC UR12, c[0x0][0x10] ;  /* 0x00000400000c7ab9 */ /* 0x000fe20000000800 */
[----:B------:R-:W-:Y:S01]  /*86b0*/  ULDC UR5, c[0x0][0x658] ;  /* 0x0001960000057ab9 */ /* 0x000fe20000000800 */
[----:B------:R-:W-:Y:S01]  /*86c0*/  UMOV UR7, 0xffffffff ;  /* 0xffffffff00077882 */ /* 0x000fe20000000000 */
[----:B------:R-:W-:Y:S01]  /*86d0*/  BSSY B0, `(.L_x_176) ;  /* 0x00000d5000007945 */ /* 0x000fe20003800000 */
[----:B------:R-:W-:Y:S01]  /*86e0*/  USHF.L.U32 UR7, UR7, UR5, URZ ;  /* 0x0000000507077299 */ /* 0x000fe2000800063f */
[----:B------:R-:W1:Y:S01]  /*86f0*/  S2UR UR8, SR_CgaCtaId ;  /* 0x00000000000879c3 */ /* 0x000e620000008800 */
[----:B------:R-:W-:Y:S01]  /*8700*/  USHF.L.U32 UR5, UR14, UR5, URZ ;  /* 0x000000050e057299 */ /* 0x000fe2000800063f */
[----:B------:R-:W-:Y:S01]  /*8710*/  IMAD.MOV.U32 R14, RZ, RZ, 0x1 ;  /* 0x00000001ff0e7424 */ /* 0x000fe200078e00ff */
[----:B------:R-:W-:Y:S01]  /*8720*/  LOP3.LUT R15, R4, 0x2, RZ, 0xfc, !PT ;  /* 0x00000002040f7812 */ /* 0x000fe200078efcff */
[----:B------:R-:W-:Y:S01]  /*8730*/  IMAD.MOV.U32 R11, RZ, RZ, 0x1 ;  /* 0x00000001ff0b7424 */ /* 0x000fe200078e00ff */
[----:B------:R-:W-:Y:S01]  /*8740*/  ULDC UR4, c[0x0][0x600] ;  /* 0x0001800000047ab9 */ /* 0x000fe20000000800 */
[----:B------:R-:W-:Y:S01]  /*8750*/  UMOV UR15, 0x55 ;  /* 0x00000055000f7882 */ /* 0x000fe20000000000 */
[----:B------:R-:W-:-:S02]  /*8760*/  UIADD3 UR4, UR4, -0x1, URZ ;  /* 0xffffffff04047890 */ /* 0x000fc4000fffe03f */
[----:B------:R-:W-:Y:S01]  /*8770*/  ULOP3.LUT UR7, URZ, UR7, URZ, 0x33, !UPT ;  /* 0x000000073f077292 */ /* 0x000fe2000f8e333f */
[----:B------:R-:W-:Y:S01]  /*8780*/  ULDC.64 UR30, c[0x0][0x198] ;  /* 0x00006600001e7ab9 */ /* 0x000fe20000000a00 */
[----:B0-----:R-:W-:-:S05]  /*8790*/  VIADD R5, R5, 0x1f ;  /* 0x0000001f05057836 */ /* 0x001fca0000000000 */
[----:B------:R-:W-:Y:S01]  /*87a0*/  SHF.R.S32.HI R8, RZ, 0x1f, R5 ;  /* 0x0000001fff087819 */ /* 0x000fe20000011405 */
[----:B-1----:R-:W-:-:S03]  /*87b0*/  ULOP3.LUT UR10, UR8, 0x1, URZ, 0xc0, !UPT ;  /* 0x00000001080a7892 */ /* 0x002fc6000f8ec03f */
[----:B------:R-:W-:Y:S01]  /*87c0*/  LEA.HI R8, R8, R5, RZ, 0x5 ;  /* 0x0000000508087211 */ /* 0x000fe200078f28ff */
[----:B------:R-:W-:Y:S01]  /*87d0*/  USHF.R.U32.HI UR28, URZ, 0x1, UR8 ;  /* 0x000000013f1c7899 */ /* 0x000fe20008011608 */
[----:B------:R-:W-:Y:S01]  /*87e0*/  IMAD.MOV.U32 R5, RZ, RZ, RZ ;  /* 0x000000ffff057224 */ /* 0x000fe200078e00ff */
[----:B------:R-:W-:Y:S01]  /*87f0*/  USHF.L.U32 UR6, UR8, 0x6, URZ ;  /* 0x0000000608067899 */ /* 0x000fe2000800063f */
[----:B------:R-:W-:Y:S01]  /*8800*/  SHF.R.S32.HI R12, RZ, 0x5, R8 ;  /* 0x00000005ff0c7819 */ /* 0x000fe20000011408 */
[----:B------:R-:W-:Y:S02]  /*8810*/  USHF.L.U32 UR27, UR8, 0xb, URZ ;  /* 0x0000000b081b7899 */ /* 0x000fe4000800063f */
[----:B------:R-:W-:Y:S02]  /*8820*/  ULOP3.LUT UR8, UR8, 0xfffffffe, URZ, 0xc0, !UPT ;  /* 0xfffffffe08087892 */ /* 0x000fe4000f8ec03f */
[----:B------:R-:W-:Y:S01]  /*8830*/  UISETP.GT.U32.AND UP0, UPT, UR10, 0xffff, UPT ;  /* 0x0000ffff0a00788c */ /* 0x000fe2000bf04070 */
[----:B------:R-:W-:Y:S01]  /*8840*/  VIADD R10, R12, 0x1 ;  /* 0x000000010c0a7836 */ /* 0x000fe20000000000 */
[----:B------:R-:W-:-:S02]  /*8850*/  USHF.L.U32 UR13, UR14, UR8, URZ ;  /* 0x000000080e0d7299 */ /* 0x000fc4000800063f */
[----:B------:R-:W-:Y:S02]  /*8860*/  ULOP3.LUT UR11, UR8, 0x1, URZ, 0xfc, !UPT ;  /* 0x00000001080b7892 */ /* 0x000fe4000f8efc3f */
[----:B------:R-:W-:Y:S02]  /*8870*/  UIMAD.WIDE.U32 UR8, UR9, UR12, URZ ;  /* 0x0000000c090872a5 */ /* 0x000fe4000f8e003f */
[----:B------:R-:W-:Y:S01]  /*8880*/  USEL UR10, UR10, 0xffff, !UP0 ;  /* 0x0000ffff0a0a7887 */ /* 0x000fe2000c000000 */
[----:B------:R-:W-:Y:S01]  /*8890*/  ULDC UR12, c[0x0][0x14] ;  /* 0x00000500000c7ab9 */ /* 0x000fe20000000800 */
[----:B------:R-:W-:Y:S02]  /*88a0*/  USHF.L.U32 UR11, UR14, UR11, URZ ;  /* 0x0000000b0e0b7299 */ /* 0x000fe4000800063f */
[----:B------:R-:W-:Y:S02]  /*88b0*/  UIMAD.WIDE.U32 UR24, UR8, UR12, URZ ;  /* 0x0000000c081872a5 */ /* 0x000fe4000f8e003f */
[----:B------:R-:W-:-:S02]  /*88c0*/  UIMAD UR14, UR9, UR12, URZ ;  /* 0x0000000c090e72a4 */ /* 0x000fc4000f8e023f */
[----:B------:R-:W-:Y:S02]  /*88d0*/  ULOP3.LUT UR10, UR10, 0xffff, URZ, 0xc0, !UPT ;  /* 0x0000ffff0a0a7892 */ /* 0x000fe4000f8ec03f */
[----:B------:R-:W-:Y:S02]  /*88e0*/  ULOP3.LUT UR6, UR6, 0x40, URZ, 0xc0, !UPT ;  /* 0x0000004006067892 */ /* 0x000fe4000f8ec03f */
[----:B------:R-:W-:Y:S02]  /*88f0*/  ULOP3.LUT UR13, UR13, UR11, URZ, 0xfc, !UPT ;  /* 0x0000000b0d0d7292 */ /* 0x000fe4000f8efc3f */
[----:B------:R-:W-:Y:S02]  /*8900*/  UIADD3 UR14, UR25, UR14, URZ ;  /* 0x0000000e190e7290 */ /* 0x000fe4000fffe03f */
[----:B------:R-:W-:-:S12]  /*8910*/  USHF.L.U32 UR15, UR15, UR10, URZ ;  /* 0x0000000a0f0f7299 */ /* 0x000fd8000800063f */
.L_x_187:
[----:B------:R-:W-:-:S03]  /*8920*/  UMOV UR8, 0xffffffff ;  /* 0xffffffff00087882 */ /* 0x000fc60000000000 */
[----:B------:R-:W-:Y:S05]  /*8930*/  BRA.DIV UR8, `(.L_x_177) ;  /* 0x0000001e080c7947 */ /* 0x000fea000b800000 */
[----:B------:R-:W-:-:S13]  /*8940*/  ELECT P0, URZ, PT ;  /* 0x00000000003f782f */ /* 0x000fda0003800000 */
.L_x_222:
[----:B------:R-:W0:Y:S01]  /*8950*/  LDC R7, c[0x0][0x28c] ;  /* 0x0000a300ff077b82 */ /* 0x000e220000000800 */
[----:B------:R-:W-:Y:S01]  /*8960*/  BSSY B1, `(.L_x_178) ;  /* 0x000003b000017945 */ /* 0x000fe20003800000 */
[----:B0-----:R-:W-:-:S13]  /*8970*/  ISETP.LT.OR P0, PT, R7, 0x1, !P0 ;  /* 0x000000010700780c */ /* 0x001fda0004701670 */
[----:B------:R-:W-:Y:S05]  /*8980*/  @P0 BRA `(.L_x_179) ;  /* 0x0000000000e00947 */ /* 0x000fea0003800000 */
[----:B------:R-:W-:Y:S01]  /*8990*/  LEA R9, R6, UR28, 0x2 ;  /* 0x0000001c06097c11 */ /* 0x000fe2000f8e10ff */
[----:B------:R-:W-:Y:S01]  /*89a0*/  IMAD.MOV.U32 R20, RZ, RZ, RZ ;  /* 0x000000ffff147224 */ /* 0x000fe200078e00ff */
[----:B------:R-:W-:Y:S01]  /*89b0*/  LEA R17, R17, UR6, 0x7 ;  /* 0x0000000611117c11 */ /* 0x000fe2000f8e38ff */
[----:B------:R-:W-:Y:S02]  /*89c0*/  IMAD.MOV.U32 R6, RZ, RZ, R10 ;  /* 0x000000ffff067224 */ /* 0x000fe400078e000a */
[----:B------:R-:W-:Y:S02]  /*89d0*/  IMAD.MOV.U32 R7, RZ, RZ, R11 ;  /* 0x000000ffff077224 */ /* 0x000fe400078e000b */
[----:B------:R-:W-:Y:S02]  /*89e0*/  IMAD.MOV.U32 R8, RZ, RZ, R5 ;  /* 0x000000ffff087224 */ /* 0x000fe400078e0005 */
[----:B------:R-:W-:-:S07]  /*89f0*/  IMAD.SHL.U32 R19, R9, 0x20, RZ ;  /* 0x0000002009137824 */ /* 0x000fce00078e00ff */
.L_x_182:
[----:B------:R-:W0:Y:S01]  /*8a00*/  S2R R18, SR_CgaCtaId ;  /* 0x0000000000127919 */ /* 0x000e220000008800 */
[----:B------:R-:W-:Y:S02]  /*8a10*/  MOV R9, 0x400 ;  /* 0x0000040000097802 */ /* 0x000fe40000000f00 */
[----:B------:R-:W-:-:S13]  /*8a20*/  LOP3.LUT P1, RZ, R0, 0x7f, RZ, 0xc0, !PT ;  /* 0x0000007f00ff7812 */ /* 0x000fda000782c0ff */
[----:B------:R-:W1:Y:S01]  /*8a30*/  @!P1 LDC R13, c[0x0][0x500] ;  /* 0x00014000ff0d9b82 */ /* 0x000e620000000800 */
[----:B0-----:R-:W-:Y:S02]  /*8a40*/  LEA R21, R18, R9, 0x18 ;  /* 0x0000000912157211 */ /* 0x001fe400078ec0ff */
[----:B------:R-:W-:-:S03]  /*8a50*/  SHF.L.U32 R9, R7, 0x1f, RZ ;  /* 0x0000001f07097819 */ /* 0x000fc600000006ff */
[----:B------:R-:W-:-:S04]  /*8a60*/  IMAD R18, R8, 0x8, R21 ;  /* 0x0000000808127824 */ /* 0x000fc800078e0215 */
[----:B------:R-:W0:Y:S02]  /*8a70*/  SYNCS.PHASECHK.TRANS64.TRYWAIT P0, [R18+URZ+0xe0], R9 ;  /* 0x0000e009120075a7 */ /* 0x000e24000800017f */
[----:B01----:R-:W-:Y:S05]  /*8a80*/  @!P0 BRA `(.L_x_180) ;  /* 0x0000001800d88947 */ /* 0x003fea0003800000 */
.L_x_223:
[----:B0-----:R-:W-:Y:S01]  /*8a90*/  PRMT R9, R15, 0x9910, RZ ;  /* 0x000099100f097816 */ /* 0x001fe200000000ff */
[----:B------:R0:W-:Y:S03]  /*8aa0*/  @!P1 SYNCS.ARRIVE.TRANS64 RZ, [R18+URZ], R13 ;  /* 0x0000000d12ff99a7 */ /* 0x0001e6000800003f */
[----:B------:R-:W-:-:S13]  /*8ab0*/  ISETP.NE.AND P0, PT, R9, 0x2, PT ;  /* 0x000000020900780c */ /* 0x000fda0003f05270 */
[----:B0-----:R-:W-:Y:S05]  /*8ac0*/  @P0 BRA `(.L_x_181) ;  /* 0x0000000000040947 */ /* 0x001fea0003800000 */
[----:B------:R-:W-:Y:S01]  /*8ad0*/  BPT.TRAP 0x1 ;  /* 0x000000040000795c */ /* 0x000fe20000300000 */
.L_x_181:
[----:B------:R-:W-:Y:S01]  /*8ae0*/  R2UR UR8, R8 ;  /* 0x00000000080872ca */ /* 0x000fe200000e0000 */
[----:B------:R-:W-:Y:S01]  /*8af0*/  VIADD R6, R6, 0xffffffff ;  /* 0xffffffff06067836 */ /* 0x000fe20000000000 */
[----:B------:R-:W-:Y:S01]  /*8b00*/  R2UR UR22, R21 ;  /* 0x00000000151672ca */ /* 0x000fe200000e0000 */
[----:B------:R-:W-:Y:S01]  /*8b10*/  UIADD3 UR16, UP0, UR30, 0xf0, URZ ;  /* 0x000000f01e107890 */ /* 0x000fe2000ff1e03f */
[----:B------:R-:W-:Y:S01]  /*8b20*/  R2UR UR23, R19 ;  /* 0x00000000131772ca */ /* 0x000fe200000e0000 */
[----:B------:R-:W-:Y:S01]  /*8b30*/  UIADD3 UR32, UP1, UR30, 0x1f0, URZ ;  /* 0x000001f01e207890 */ /* 0x000fe2000ff3e03f */
[----:B------:R-:W-:Y:S01]  /*8b40*/  R2UR UR9, R18 ;  /* 0x00000000120972ca */ /* 0x000fe200000e0000 */
[----:B------:R-:W-:Y:S01]  /*8b50*/  UIADD3.X UR17, URZ, UR31, URZ, UP0, !UPT ;  /* 0x0000001f3f117290 */ /* 0x000fe200087fe43f */
[----:B------:R-:W-:Y:S01]  /*8b60*/  R2UR UR10, R20 ;  /* 0x00000000140a72ca */ /* 0x000fe200000e0000 */
[----:B------:R-:W-:Y:S01]  /*8b70*/  UPRMT UR20, URZ, 0x5410, UR15 ;  /* 0x000054103f147896 */ /* 0x000fe2000800000f */
[----:B------:R-:W-:Y:S01]  /*8b80*/  R2UR UR12, R16 ;  /* 0x00000000100c72ca */ /* 0x000fe200000e0000 */
[----:B------:R-:W-:Y:S01]  /*8b90*/  VIADD R8, R8, 0x1 ;  /* 0x0000000108087836 */ /* 0x000fe20000000000 */
[----:B------:R-:W-:Y:S01]  /*8ba0*/  R2UR UR26, R17 ;  /* 0x00000000111a72ca */ /* 0x000fe200000e0000 */
[----:B------:R-:W-:Y:S01]  /*8bb0*/  USHF.L.U32 UR8, UR8, 0xc, URZ ;  /* 0x0000000c08087899 */ /* 0x000fe2000800063f */
[----:B------:R-:W-:Y:S01]  /*8bc0*/  ISETP.GT.AND P1, PT, R6, 0x1, PT ;  /* 0x000000010600780c */ /* 0x000fe20003f24270 */
[----:B------:R-:W-:Y:S01]  /*8bd0*/  UPRMT UR29, URZ, 0x5410, UR13 ;  /* 0x000054103f1d7896 */ /* 0x000fe2000800000d */
[----:B------:R-:W-:Y:S01]  /*8be0*/  ISETP.NE.AND P0, PT, R8, 0x1c, PT ;  /* 0x0000001c0800780c */ /* 0x000fe20003f05270 */
[----:B------:R-:W-:Y:S01]  /*8bf0*/  ULEA UR11, UR28, UR8, 0xa ;  /* 0x000000081c0b7291 */ /* 0x000fe2000f8e503f */
[----:B------:R-:W-:Y:S01]  /*8c00*/  VIADD R20, R20, 0x20 ;  /* 0x0000002014147836 */ /* 0x000fe20000000000 */
[----:B------:R-:W-:Y:S01]  /*8c10*/  ULOP3.LUT UR8, UR8, 0x800, UR27, 0xf8, !UPT ;  /* 0x0000080008087892 */ /* 0x000fe2000f8ef81b */
[----:B------:R-:W-:Y:S01]  /*8c20*/  SEL R18, RZ, 0x1, P0 ;  /* 0x00000001ff127807 */ /* 0x000fe20000000000 */
[----:B------:R-:W-:Y:S01]  /*8c30*/  UIADD3 UR21, UR22, 0x280, UR11 ;  /* 0x0000028016157890 */ /* 0x000fe2000fffe00b */
[----:B------:R-:W-:Y:S01]  /*8c40*/  SEL R8, R8, RZ, P0 ;  /* 0x000000ff08087207 */ /* 0x000fe20000000000 */
[----:B------:R-:W-:Y:S01]  /*8c50*/  UIADD3 UR22, UR22, 0x1c280, UR8 ;  /* 0x0001c28016167890 */ /* 0x000fe2000fffe008 */
[----:B------:R-:W-:Y:S01]  /*8c60*/  LOP3.LUT R7, R7, R18, RZ, 0x3c, !PT ;  /* 0x0000001207077212 */ /* 0x000fe200078e3cff */
[----:B------:R-:W-:Y:S01]  /*8c70*/  UIADD3.X UR33, URZ, UR31, URZ, UP1, !UPT ;  /* 0x0000001f3f217290 */ /* 0x000fe20008ffe43f */
[----:B------:R-:W-:Y:S01]  /*8c80*/  UMOV UR18, 0x0 ;  /* 0x0000000000127882 */ /* 0x000fe20000000000 */
[----:B------:R-:W-:Y:S01]  /*8c90*/  UMOV UR19, 0x10000000 ;  /* 0x1000000000137882 */ /* 0x000fe20000000000 */
[----:B------:R-:W-:Y:S01]  /*8ca0*/  UMOV UR11, UR23 ;  /* 0x00000017000b7c82 */ /* 0x000fe20008000000 */
[----:B------:R-:W-:-:S02]  /*8cb0*/  UMOV UR8, UR21 ;  /* 0x0000001500087c82 */ /* 0x000fc40008000000 */
[----:B------:R0:W-:Y:S02]  /*8cc0*/  UTMALDG.3D.MULTICAST [UR8], [UR16], UR20, desc[UR18] ;  /* 0x00001208100073b4 */ /* 0x0001e40008011814 */
[----:B0-----:R-:W-:Y:S01]  /*8cd0*/  UMOV UR8, UR22 ;  /* 0x0000001600087c82 */ /* 0x001fe20008000000 */
[----:B------:R-:W-:Y:S02]  /*8ce0*/  UMOV UR11, UR26 ;  /* 0x0000001a000b7c82 */ /* 0x000fe40008000000 */
[----:B------:R0:W-:Y:S02]  /*8cf0*/  UTMALDG.3D.MULTICAST [UR8], [UR32], UR29, desc[UR18] ;  /* 0x00001208200073b4 */ /* 0x0001e4000801181d */
[----:B0-----:R-:W-:Y:S05]  /*8d00*/  @P1 BRA `(.L_x_182) ;  /* 0xfffffffc003c1947 */ /* 0x001fea000383ffff */
.L_x_179:
[----:B------:R-:W-:Y:S05]  /*8d10*/  BSYNC B1 ;  /* 0x0000000000017941 */ /* 0x000fea0003800000 */
.L_x_178:
[----:B------:R-:W-:Y:S01]  /*8d20*/  LOP3.LUT P3, RZ, R14, 0xff, RZ, 0xc0, !PT ;  /* 0x000000ff0eff7812 */ /* 0x000fe2000786c0ff */
[C---:B------:R-:W-:Y:S01]  /*8d30*/  IMAD.IADD R5, R12.reuse, 0x1, R5 ;  /* 0x000000010c057824 */ /* 0x040fe200078e0205 */
[----:B------:R-:W-:Y:S01]  /*8d40*/  ULDC.64 UR8, c[0x0][0x650] ;  /* 0x0001940000087ab9 */ /* 0x000fe20000000a00 */
[C---:B------:R-:W-:Y:S01]  /*8d50*/  ISETP.GE.U32.AND P1, PT, R12.reuse, 0x1c, PT ;  /* 0x0000001c0c00780c */ /* 0x040fe20003f26070 */
[----:B------:R-:W-:Y:S01]  /*8d60*/  BSSY B1, `(.L_x_183) ;  /* 0x0000069000017945 */ /* 0x000fe20003800000 */
[----:B------:R-:W-:Y:S01]  /*8d70*/  IMAD.MOV.U32 R17, RZ, RZ, -0x1 ;  /* 0xffffffffff117424 */ /* 0x000fe200078e00ff */
[----:B------:R-:W-:Y:S01]  /*8d80*/  ISETP.GT.U32.AND P0, PT, R5, 0x1b, PT ;  /* 0x0000001b0500780c */ /* 0x000fe20003f04070 */
[----:B------:R-:W-:Y:S01]  /*8d90*/  IMAD.MOV.U32 R16, RZ, RZ, -0x1 ;  /* 0xffffffffff107424 */ /* 0x000fe200078e00ff */
[----:B------:R-:W-:Y:S02]  /*8da0*/  PRMT R14, RZ, 0x7610, R14 ;  /* 0x00007610ff0e7816 */ /* 0x000fe4000000000e */
[----:B------:R-:W-:-:S03]  /*8db0*/  ISETP.LT.U32.AND P0, PT, R12, 0x1c, P0 ;  /* 0x0000001c0c00780c */ /* 0x000fc60000701070 */
[----:B------:R-:W0:Y:S01]  /*8dc0*/  @P3 S2R R7, SR_CgaCtaId ;  /* 0x0000000000073919 */ /* 0x000e220000008800 */
[----:B------:R-:W-:Y:S02]  /*8dd0*/  @P3 MOV R6, 0x400 ;  /* 0x0000040000063802 */ /* 0x000fe40000000f00 */
[----:B------:R-:W-:-:S04]  /*8de0*/  SEL R8, RZ, 0x1, !P0 ;  /* 0x00000001ff087807 */ /* 0x000fc80004000000 */
[----:B------:R-:W-:Y:S02]  /*8df0*/  LOP3.LUT R11, R11, R8, RZ, 0x3c, !PT ;  /* 0x000000080b0b7212 */ /* 0x000fe400078e3cff */
[----:B0-----:R-:W-:-:S04]  /*8e00*/  @P3 LEA R6, R7, R6, 0x18 ;  /* 0x0000000607063211 */ /* 0x001fc800078ec0ff */
[----:B------:R0:W-:Y:S01]  /*8e10*/  @P3 SYNCS.ARRIVE.TRANS64.A1T0 RZ, [R6+URZ+0x1d8], RZ ;  /* 0x0001d8ff06ff39a7 */ /* 0x0001e2000810003f */
[----:B------:R-:W-:-:S04]  /*8e20*/  IADD3 R2, P3, R2, UR24, RZ ;  /* 0x0000001802027c10 */ /* 0x000fc8000ff7e0ff */
[----:B------:R-:W-:Y:S02]  /*8e30*/  IADD3.X R3, R3, UR14, RZ, P3, !PT ;  /* 0x0000000e03037c10 */ /* 0x000fe40009ffe4ff */
[----:B------:R-:W-:Y:S02]  /*8e40*/  ISETP.GE.U32.AND P0, PT, R2, UR8, PT ;  /* 0x0000000802007c0c */ /* 0x000fe4000bf06070 */
[----:B0-----:R-:W-:Y:S02]  /*8e50*/  SHF.R.U32.HI R6, RZ, 0x2, R5 ;  /* 0x00000002ff067819 */ /* 0x001fe40000011605 */
[----:B------:R-:W-:-:S03]  /*8e60*/  ISETP.GE.U32.AND.EX P0, PT, R3, UR9, PT, P0 ;  /* 0x0000000903007c0c */ /* 0x000fc6000bf06100 */
[----:B------:R-:W-:-:S04]  /*8e70*/  IMAD.WIDE.U32 R6, R6, 0x24924925, RZ ;  /* 0x2492492506067825 */ /* 0x000fc800078e00ff */
[----:B------:R-:W-:Y:S01]  /*8e80*/  IMAD R5, R7, -0x1c, R5 ;  /* 0xffffffe407057824 */ /* 0x000fe200078e0205 */
[--C-:B------:R-:W-:Y:S01]  /*8e90*/  @P1 LOP3.LUT R11, R11, 0x1, R7.reuse, 0x78, !PT ;  /* 0x000000010b0b1812 */ /* 0x100fe200078e7807 */
[----:B------:R-:W-:Y:S01]  /*8ea0*/  IMAD.MOV.U32 R6, RZ, RZ, -0x1 ;  /* 0xffffffffff067424 */ /* 0x000fe200078e00ff */
[----:B------:R-:W-:-:S03]  /*8eb0*/  PRMT R7, RZ, 0x7610, R7 ;  /* 0x00007610ff077816 */ /* 0x000fc60000000007 */
[----:B------:R-:W-:Y:S05]  /*8ec0*/  @P0 BRA `(.L_x_184) ;  /* 0x0000000400480947 */ /* 0x000fea0003800000 */
[----:B------:R-:W0:Y:S01]  /*8ed0*/  S2R R17, SR_CTAID.X ;  /* 0x0000000000117919 */ /* 0x000e220000002500 */
[----:B------:R-:W-:Y:S01]  /*8ee0*/  ULDC.64 UR8, c[0x0][0x628] ;  /* 0x00018a0000087ab9 */ /* 0x000fe20000000a00 */
[----:B------:R-:W1:Y:S01]  /*8ef0*/  LDC R18, c[0x0][0x144] ;  /* 0x00005100ff127b82 */ /* 0x000e620000000800 */
[----:B------:R-:W-:Y:S01]  /*8f00*/  ISETP.NE.U32.AND P0, PT, RZ, UR8, PT ;  /* 0x00000008ff007c0c */ /* 0x000fe2000bf05070 */
[----:B------:R-:W2:Y:S01]  /*8f10*/  S2R R13, SR_CTAID.Y ;  /* 0x00000000000d7919 */ /* 0x000ea20000002600 */
[----:B------:R-:W-:Y:S01]  /*8f20*/  ULDC UR10, c[0x0][0x150] ;  /* 0x00005400000a7ab9 */ /* 0x000fe20000000800 */
[----:B------:R-:W-:Y:S01]  /*8f30*/  ULDC UR11, c[0x0][0x630] ;  /* 0x00018c00000b7ab9 */ /* 0x000fe20000000800 */
[----:B------:R-:W-:Y:S01]  /*8f40*/  ISETP.NE.AND.EX P0, PT, RZ, UR9, PT, P0 ;  /* 0x00000009ff007c0c */ /* 0x000fe2000bf05300 */
[----:B------:R-:W-:Y:S01]  /*8f50*/  IMAD.MOV.U32 R6, RZ, RZ, R2 ;  /* 0x000000ffff067224 */ /* 0x000fe200078e0002 */
[----:B0-----:R-:W-:-:S05]  /*8f60*/  I2FP.F32.U32 R7, R17 ;  /* 0x0000001100077245 */ /* 0x001fca0000201000 */
[----:B------:R-:W-:Y:S01]  /*8f70*/  FMUL R20, R7, UR10 ;  /* 0x0000000a07147c20 */ /* 0x000fe20008400000 */
[----:B------:R-:W-:-:S05]  /*8f80*/  IMAD.MOV.U32 R7, RZ, RZ, R3 ;  /* 0x000000ffff077224 */ /* 0x000fca00078e0003 */
[----:B--2---:R-:W-:Y:S05]  /*8f90*/  @!P0 BRA `(.L_x_185) ;  /* 0x0000000000288947 */ /* 0x004fea0003800000 */
[----:B------:R-:W-:Y:S02]  /*8fa0*/  ULDC UR10, c[0x0][0x634] ;  /* 0x00018d00000a7ab9 */ /* 0x000fe40000000800 */
[----:B------:R-:W-:-:S05]  /*8fb0*/  IADD3 R7, P0, R2, UR10, RZ ;  /* 0x0000000a02077c10 */ /* 0x000fca000ff1e0ff */
[----:B------:R-:W-:-:S04]  /*8fc0*/  IMAD.X R19, RZ, RZ, R3, P0 ;  /* 0x000000ffff137224 */ /* 0x000fc800000e0603 */
[----:B------:R-:W-:-:S04]  /*8fd0*/  IMAD.WIDE.U32 R8, R19, UR8, RZ ;  /* 0x0000000813087c25 */ /* 0x000fc8000f8e00ff */
[----:B------:R-:W-:-:S04]  /*8fe0*/  IMAD.WIDE.U32 R8, P0, R7, UR9, R8 ;  /* 0x0000000907087c25 */ /* 0x000fc8000f800008 */
[----:B------:R-:W-:-:S04]  /*8ff0*/  IMAD.WIDE.U32 R6, R7, UR8, RZ ;  /* 0x0000000807067c25 */ /* 0x000fc8000f8e00ff */
[----:B------:R-:W-:Y:S01]  /*9000*/  IMAD.MOV.U32 R6, RZ, RZ, R9 ;  /* 0x000000ffff067224 */ /* 0x000fe200078e0009 */
[----:B------:R-:W-:Y:S01]  /*9010*/  IADD3 RZ, P1, R7, R8, RZ ;  /* 0x0000000807ff7210 */ /* 0x000fe20007f3e0ff */
[----:B------:R-:W-:-:S04]  /*9020*/  IMAD.X R7, RZ, RZ, RZ, P0 ;  /* 0x000000ffff077224 */ /* 0x000fc800000e06ff */
[----:B------:R-:W-:-:S08]  /*9030*/  IMAD.WIDE.U32.X R6, R19, UR9, R6, P1 ;  /* 0x0000000913067c25 */ /* 0x000fd000088e0406 */
.L_x_185:
[--C-:B------:R-:W-:Y:S01]  /*9040*/  SHF.R.U64 R16, R6, UR11, R7.reuse ;  /* 0x0000000b06107c19 */ /* 0x100fe20008001207 */
[----:B------:R-:W0:Y:S01]  /*9050*/  F2I.U32.TRUNC.NTZ R20, R20 ;  /* 0x0000001400147305 */ /* 0x000e22000020f000 */
[----:B------:R-:W-:Y:S01]  /*9060*/  SHF.R.U32.HI R6, RZ, UR11, R7 ;  /* 0x0000000bff067c19 */ /* 0x000fe20008011607 */
[----:B------:R-:W-:Y:S01]  /*9070*/  ULDC.64 UR8, c[0x0][0x620] ;  /* 0x0001880000087ab9 */ /* 0x000fe20000000a00 */
[----:B------:R-:W-:Y:S01]  /*9080*/  IADD3 R9, P0, RZ, -R16, RZ ;  /* 0x80000010ff097210 */ /* 0x000fe20007f1e0ff */
[----:B------:R-:W-:-:S04]  /*9090*/  ULDC.64 UR10, c[0x0][0x640] ;  /* 0x00019000000a7ab9 */ /* 0x000fc80000000a00 */
[----:B------:R-:W-:Y:S01]  /*90a0*/  IMAD.X R6, RZ, RZ, ~R6, P0 ;  /* 0x000000ffff067224 */ /* 0x000fe200000e0e06 */
[----:B------:R-:W-:-:S03]  /*90b0*/  ISETP.NE.U32.AND P0, PT, RZ, UR10, PT ;  /* 0x0000000aff007c0c */ /* 0x000fc6000bf05070 */
[----:B------:R-:W-:Y:S01]  /*90c0*/  IMAD R8, R6, UR8, RZ ;  /* 0x0000000806087c24 */ /* 0x000fe2000f8e02ff */
[----:B------:R-:W-:Y:S01]  /*90d0*/  ISETP.NE.AND.EX P0, PT, RZ, UR11, PT, P0 ;  /* 0x0000000bff007c0c */ /* 0x000fe2000bf05300 */
[----:B------:R-:W-:Y:S01]  /*90e0*/  IMAD.WIDE.U32 R6, R9, UR8, R2 ;  /* 0x0000000809067c25 */ /* 0x000fe2000f8e0002 */
[----:B------:R-:W-:-:S03]  /*90f0*/  ULDC UR8, c[0x0][0x618] ;  /* 0x0001860000087ab9 */ /* 0x000fc60000000800 */
[----:B------:R-:W-:Y:S01]  /*9100*/  IMAD R9, R9, UR9, R8 ;  /* 0x0000000909097c24 */ /* 0x000fe2000f8e0208 */
[----:B------:R-:W-:Y:S01]  /*9110*/  ULDC UR9, c[0x0][0x154] ;  /* 0x0000550000097ab9 */ /* 0x000fe20000000800 */
[----:B0-----:R-:W-:Y:S02]  /*9120*/  IMAD.MOV R8, RZ, RZ, -R20 ;  /* 0x000000ffff087224 */ /* 0x001fe400078e0a14 */
[----:B------:R-:W-:Y:S01]  /*9130*/  IMAD.IADD R7, R7, 0x1, R9 ;  /* 0x0000000107077824 */ /* 0x000fe200078e0209 */
[----:B------:R-:W0:Y:S01]  /*9140*/  LDC R20, c[0x0][0x148] ;  /* 0x00005200ff147b82 */ /* 0x000e220000000800 */
[----:B-1----:R-:W-:Y:S01]  /*9150*/  IMAD R17, R18, R8, R17 ;  /* 0x0000000812117224 */ /* 0x002fe200078e0211 */
[----:B------:R-:W-:Y:S02]  /*9160*/  I2FP.F32.U32 R8, R13 ;  /* 0x0000000d00087245 */ /* 0x000fe40000201000 */
[--C-:B------:R-:W-:Y:S02]  /*9170*/  SHF.R.U64 R18, R6, UR8, R7.reuse ;  /* 0x0000000806127c19 */ /* 0x100fe40008001207 */
[----:B------:R-:W-:Y:S01]  /*9180*/  SHF.R.U32.HI R7, RZ, UR8, R7 ;  /* 0x00000008ff077c19 */ /* 0x000fe20008011607 */
[----:B------:R-:W-:Y:S01]  /*9190*/  FMUL R8, R8, UR9 ;  /* 0x0000000908087c20 */ /* 0x000fe20008400000 */
[----:B------:R-:W-:-:S02]  /*91a0*/  ULDC UR8, c[0x0][0x608] ;  /* 0x0001820000087ab9 */ /* 0x000fc40000000800 */
[--C-:B------:R-:W-:Y:S01]  /*91b0*/  SHF.R.U64 R22, R18, UR8, R7.reuse ;  /* 0x0000000812167c19 */ /* 0x100fe20008001207 */
[----:B------:R1:W2:Y:S01]  /*91c0*/  F2I.U32.TRUNC.NTZ R23, R8 ;  /* 0x0000000800177305 */ /* 0x0002a2000020f000 */
[----:B------:R-:W-:Y:S01]  /*91d0*/  SHF.R.U32.HI R7, RZ, UR8, R7 ;  /* 0x00000008ff077c19 */ /* 0x000fe20008011607 */
[----:B------:R-:W-:-:S03]  /*91e0*/  ULDC UR8, c[0x0][0x658] ;  /* 0x0001960000087ab9 */ /* 0x000fc60000000800 */
[--C-:B------:R-:W-:Y:S02]  /*91f0*/  SHF.R.U64 R19, R22, UR8, R7.reuse ;  /* 0x0000000816137c19 */ /* 0x100fe40008001207 */
[----:B------:R-:W-:-:S03]  /*9200*/  SHF.R.U32.HI R21, RZ, UR8, R7 ;  /* 0x00000008ff157c19 */ /* 0x000fc60008011607 */
[----:B------:R-:W-:Y:S02]  /*9210*/  IMAD.MOV.U32 R6, RZ, RZ, R19 ;  /* 0x000000ffff067224 */ /* 0x000fe400078e0013 */
[----:B------:R-:W-:Y:S01]  /*9220*/  IMAD.MOV.U32 R7, RZ, RZ, R21 ;  /* 0x000000ffff077224 */ /* 0x000fe200078e0015 */
[----:B-1----:R-:W-:Y:S06]  /*9230*/  @!P0 BRA `(.L_x_186) ;  /* 0x0000000000288947 */ /* 0x002fec0003800000 */
        /* <DEDUP_REMOVED lines=10> */
.L_x_186:
[----:B------:R-:W-:Y:S01]  /*92e0*/  ULDC UR8, c[0x0][0x648] ;  /* 0x0001920000087ab9 */ /* 0x000fe20000000800 */
[----:B--2---:R-:W-:Y:S01]  /*92f0*/  IMAD.MOV R23, RZ, RZ, -R23 ;  /* 0x000000ffff177224 */ /* 0x004fe200078e0a17 */
[----:B------:R-:W-:Y:S01]  /*9300*/  SHF.R.U64 R7, R6, UR8, R7 ;  /* 0x0000000806077c19 */ /* 0x000fe20008001207 */
[----:B------:R-:W-:Y:S01]  /*9310*/  ULDC UR8, c[0x0][0x638] ;  /* 0x00018e0000087ab9 */ /* 0x000fe20000000800 */
[----:B------:R-:W-:Y:S01]  /*9320*/  LOP3.LUT R6, R22, UR7, RZ, 0xc0, !PT ;  /* 0x0000000716067c12 */ /* 0x000fe2000f8ec0ff */
[----:B0-----:R-:W-:Y:S01]  /*9330*/  @P2 IMAD R17, R20, R23, R13 ;  /* 0x0000001714112224 */ /* 0x001fe200078e020d */
[----:B------:R-:W-:Y:S01]  /*9340*/  LOP3.LUT R18, R18, UR4, RZ, 0xc0, !PT ;  /* 0x0000000412127c12 */ /* 0x000fe2000f8ec0ff */
[----:B------:R-:W-:Y:S01]  /*9350*/  IMAD.MOV R8, RZ, RZ, -R7 ;  /* 0x000000ffff087224 */ /* 0x000fe200078e0a07 */
[----:B------:R-:W-:Y:S01]  /*9360*/  ULDC UR9, c[0x0][0x610] ;  /* 0x0001840000097ab9 */ /* 0x000fe20000000800 */
[----:B------:R-:W-:Y:S02]  /*9370*/  IMAD R6, R7, UR5, R6 ;  /* 0x0000000507067c24 */ /* 0x000fe4000f8e0206 */
[----:B------:R-:W-:Y:S01]  /*9380*/  IMAD R19, R8, UR8, R19 ;  /* 0x0000000808137c24 */ /* 0x000fe2000f8e0213 */
[----:B------:R-:W-:Y:S01]  /*9390*/  ULDC UR8, c[0x0][0x600] ;  /* 0x0001800000087ab9 */ /* 0x000fe20000000800 */
[----:B------:R-:W-:-:S02]  /*93a0*/  IMAD R6, R6, UR9, R17 ;  /* 0x0000000906067c24 */ /* 0x000fc4000f8e0211 */
[----:B------:R-:W-:Y:S02]  /*93b0*/  IMAD R19, R19, UR8, R18 ;  /* 0x0000000813137c24 */ /* 0x000fe4000f8e0212 */
[----:B------:R-:W-:-:S03]  /*93c0*/  IMAD.MOV.U32 R7, RZ, RZ, 0x1 ;  /* 0x00000001ff077424 */ /* 0x000fc600078e00ff */
[----:B------:R-:W-:Y:S02]  /*93d0*/  SEL R17, R19, R6, !P2 ;  /* 0x0000000613117207 */ /* 0x000fe40005000000 */
[----:B------:R-:W-:-:S07]  /*93e0*/  SEL R6, R6, R19, !P2 ;  /* 0x0000001306067207 */ /* 0x000fce0005000000 */
.L_x_184:
[----:B------:R-:W-:Y:S05]  /*93f0*/  BSYNC B1 ;  /* 0x0000000000017941 */ /* 0x000fea0003800000 */
.L_x_183:
[----:B------:R-:W-:-:S13]  /*9400*/  LOP3.LUT P0, RZ, R7, 0xff, RZ, 0xc0, !PT ;  /* 0x000000ff07ff7812 */ /* 0x000fda000780c0ff */
[----:B------:R-:W-:Y:S05]  /*9410*/  @P0 BRA `(.L_x_187) ;  /* 0xfffffff400400947 */ /* 0x000fea000383ffff */
[----:B------:R-:W-:Y:S05]  /*9420*/  BSYNC B0 ;  /* 0x0000000000007941 */ /* 0x000fea0003800000 */
.L_x_176:
[----:B------:R-:W-:-:S03]  /*9430*/  UMOV UR8, 0xffffffff ;  /* 0xffffffff00087882 */ /* 0x000fc60000000000 */
[----:B------:R-:W-:Y:S05]  /*9440*/  BRA.DIV UR8, `(.L_x_188) ;  /* 0x00000012087c7947 */ /* 0x000fea000b800000 */
[----:B------:R-:W-:-:S13]  /*9450*/  ELECT P0, URZ, PT ;  /* 0x00000000003f782f */ /* 0x000fda0003800000 */
.L_x_226:
[----:B------:R-:W-:Y:S04]  /*9460*/  BSSY B0, `(.L_x_189) ;  /* 0x0000103000007945 */ /* 0x000fe80003800000 */
[----:B------:R-:W-:Y:S05]  /*9470*/  @!P0 BRA `(.L_x_190) ;  /* 0x0000001000048947 */ /* 0x000fea0003800000 */
[----:B------:R-:W-:-:S04]  /*9480*/  LOP3.LUT R4, R4, 0x2, RZ, 0xfc, !PT ;  /* 0x0000000204047812 */ /* 0x000fc800078efcff */
[----:B------:R-:W-:-:S13]  /*9490*/  ISETP.NE.AND P0, PT, R4, 0x3, PT ;  /* 0x000000030400780c */ /* 0x000fda0003f05270 */
[----:B------:R-:W-:Y:S05]  /*94a0*/  @!P0 BRA `(.L_x_191) ;  /* 0x0000000000048947 */ /* 0x000fea0003800000 */
[----:B------:R-:W-:Y:S01]  /*94b0*/  BPT.TRAP 0x1 ;  /* 0x000000040000795c */ /* 0x000fe20000300000 */
.L_x_191:
[----:B------:R-:W0:Y:S01]  /*94c0*/  S2R R3, SR_CgaCtaId ;  /* 0x0000000000037919 */ /* 0x000e220000008800 */
[----:B------:R-:W-:-:S04]  /*94d0*/  MOV R0, 0x400 ;  /* 0x0000040000007802 */ /* 0x000fc80000000f00 */
[----:B0-----:R-:W-:Y:S02]  /*94e0*/  LEA R0, R3, R0, 0x18 ;  /* 0x0000000003007211 */ /* 0x001fe400078ec0ff */
[----:B------:R-:W-:-:S03]  /*94f0*/  SHF.L.U32 R3, R11, 0x1f, RZ ;  /* 0x0000001f0b037819 */ /* 0x000fc600000006ff */
[----:B------:R-:W-:-:S04]  /*9500*/  VIADD R0, R0, 0xe0 ;  /* 0x000000e000007836 */ /* 0x000fc80000000000 */
[C---:B------:R-:W-:Y:S02]  /*9510*/  IMAD R6, R5.reuse, 0x8, R0 ;  /* 0x0000000805067824 */ /* 0x040fe400078e0200 */
[----:B------:R-:W-:Y:S02]  /*9520*/  VIADD R5, R5, 0x1 ;  /* 0x0000000105057836 */ /* 0x000fe40000000000 */
[----:B------:R-:W0:Y:S03]  /*9530*/  SYNCS.PHASECHK.TRANS64.TRYWAIT P0, [R6+URZ], R3 ;  /* 0x00000003060075a7 */ /* 0x000e26000800017f */
[----:B------:R-:W-:-:S04]  /*9540*/  ISETP.NE.AND P1, PT, R5, 0x1c, PT ;  /* 0x0000001c0500780c */ /* 0x000fc80003f25270 */
[----:B------:R-:W-:Y:S02]  /*9550*/  SEL R2, RZ, 0x1, P1 ;  /* 0x00000001ff027807 */ /* 0x000fe40000800000 */
[----:B------:R-:W-:Y:S02]  /*9560*/  SEL R5, R5, RZ, P1 ;  /* 0x000000ff05057207 */ /* 0x000fe40000800000 */
[----:B------:R-:W-:-:S03]  /*9570*/  LOP3.LUT R8, R11, R2, RZ, 0x3c, !PT ;  /* 0x000000020b087212 */ /* 0x000fc600078e3cff */
[----:B------:R-:W-:Y:S01]  /*9580*/  IMAD R7, R5, 0x8, R0 ;  /* 0x0000000805077824 */ /* 0x000fe200078e0200 */
[----:B------:R-:W-:Y:S01]  /*9590*/  SHF.L.U32 R4, R8, 0x1f, RZ ;  /* 0x0000001f08047819 */ /* 0x000fe200000006ff */
[----:B0-----:R-:W-:Y:S06]  /*95a0*/  @!P0 BRA `(.L_x_192) ;  /* 0x0000001000448947 */ /* 0x001fec0003800000 */
.L_x_227:
[----:B------:R-:W1:Y:S01]  /*95b0*/  SYNCS.PHASECHK.TRANS64.TRYWAIT P0, [R7+URZ], R4 ;  /* 0x00000004070075a7 */ /* 0x000e62000800017f */
[----:B------:R-:W-:-:S05]  /*95c0*/  VIADD R2, R5, 0x1 ;  /* 0x0000000105027836 */ /* 0x000fca0000000000 */
[----:B------:R-:W-:-:S04]  /*95d0*/  ISETP.NE.AND P1, PT, R2, 0x1c, PT ;  /* 0x0000001c0200780c */ /* 0x000fc80003f25270 */
[----:B0-----:R-:W-:Y:S02]  /*95e0*/  SEL R3, RZ, 0x1, P1 ;  /* 0x00000001ff037807 */ /* 0x001fe40000800000 */
[----:B------:R-:W-:Y:S02]  /*95f0*/  SEL R9, R2, RZ, P1 ;  /* 0x000000ff02097207 */ /* 0x000fe40000800000 */
[----:B------:R-:W-:-:S03]  /*9600*/  LOP3.LUT R8, R8, R3, RZ, 0x3c, !PT ;  /* 0x0000000308087212 */ /* 0x000fc600078e3cff */
[----:B------:R-:W-:Y:S01]  /*9610*/  IMAD R6, R9, 0x8, R0 ;  /* 0x0000000809067824 */ /* 0x000fe200078e0200 */
[----:B------:R-:W-:Y:S01]  /*9620*/  SHF.L.U32 R5, R8, 0x1f, RZ ;  /* 0x0000001f08057819 */ /* 0x000fe200000006ff */
[----:B-1----:R-:W-:Y:S06]  /*9630*/  @!P0 BRA `(.L_x_193) ;  /* 0x0000001000348947 */ /* 0x002fec0003800000 */
.L_x_228:
[----:B------:R-:W1:Y:S01]  /*9640*/  SYNCS.PHASECHK.TRANS64.TRYWAIT P0, [R6+URZ], R5 ;  /* 0x00000005060075a7 */ /* 0x000e62000800017f */
[----:B------:R-:W-:-:S05]  /*9650*/  VIADD R2, R9, 0x1 ;  /* 0x0000000109027836 */ /* 0x000fca0000000000 */
[----:B------:R-:W-:-:S04]  /*9660*/  ISETP.NE.AND P1, PT, R2, 0x1c, PT ;  /* 0x0000001c0200780c */ /* 0x000fc80003f25270 */
[----:B------:R-:W-:Y:S02]  /*9670*/  SEL R3, RZ, 0x1, P1 ;  /* 0x00000001ff037807 */ /* 0x000fe40000800000 */
[----:B0-----:R-:W-:Y:S02]  /*9680*/  SEL R7, R2, RZ, P1 ;  /* 0x000000ff02077207 */ /* 0x001fe40000800000 */
[----:B------:R-:W-:-:S03]  /*9690*/  LOP3.LUT R8, R8, R3, RZ, 0x3c, !PT ;  /* 0x0000000308087212 */ /* 0x000fc600078e3cff */
[----:B------:R-:W-:Y:S01]  /*96a0*/  IMAD R9, R7, 0x8, R0 ;  /* 0x0000000807097824 */ /* 0x000fe200078e0200 */
[----:B------:R-:W-:Y:S01]  /*96b0*/  SHF.L.U32 R4, R8, 0x1f, RZ ;  /* 0x0000001f08047819 */ /* 0x000fe200000006ff */
[----:B-1----:R-:W-:Y:S06]  /*96c0*/  @!P0 BRA `(.L_x_194) ;  /* 0x0000001000248947 */ /* 0x002fec0003800000 */
.L_x_229:
[----:B------:R-:W1:Y:S01]  /*96d0*/  SYNCS.PHASECHK.TRANS64.TRYWAIT P0, [R9+URZ], R4 ;  /* 0x00000004090075a7 */ /* 0x000e62000800017f */
[----:B------:R-:W-:-:S05]  /*96e0*/  VIADD R2, R7, 0x1 ;  /* 0x0000000107027836 */ /* 0x000fca0000000000 */
[----:B------:R-:W-:-:S04]  /*96f0*/  ISETP.NE.AND P1, PT, R2, 0x1c, PT ;  /* 0x0000001c0200780c */ /* 0x000fc80003f25270 */
[----:B------:R-:W-:Y:S02]  /*9700*/  SEL R3, RZ, 0x1, P1 ;  /* 0x00000001ff037807 */ /* 0x000fe40000800000 */
[----:B------:R-:W-:Y:S02]  /*9710*/  SEL R7, R2, RZ, P1 ;  /* 0x000000ff02077207 */ /* 0x000fe40000800000 */
[----:B------:R-:W-:-:S03]  /*9720*/  LOP3.LUT R8, R8, R3, RZ, 0x3c, !PT ;  /* 0x0000000308087212 */ /* 0x000fc600078e3cff */
[----:B0-----:R-:W-:Y:S01]  /*9730*/  IMAD R6, R7, 0x8, R0 ;  /* 0x0000000807067824 */ /* 0x001fe200078e0200 */
[----:B------:R-:W-:Y:S01]  /*9740*/  SHF.L.U32 R5, R8, 0x1f, RZ ;  /* 0x0000001f08057819 */ /* 0x000fe200000006ff */
[----:B-1----:R-:W-:Y:S06]  /*9750*/  @!P0 BRA `(.L_x_195) ;  /* 0x0000001000148947 */ /* 0x002fec0003800000 */
.L_x_230:
        /* <DEDUP_REMOVED lines=9> */
.L_x_231:
        /* <DEDUP_REMOVED lines=9> */
.L_x_232:
        /* <DEDUP_REMOVED lines=9> */
.L_x_233:
        /* <DEDUP_REMOVED lines=9> */
.L_x_234:
        /* <DEDUP_REMOVED lines=9> */
.L_x_235:
        /* <DEDUP_REMOVED lines=9> */
.L_x_236:
        /* <DEDUP_REMOVED lines=9> */
.L_x_237:
        /* <DEDUP_REMOVED lines=9> */
.L_x_238:
        /* <DEDUP_REMOVED lines=9> */
.L_x_239:
        /* <DEDUP_REMOVED lines=9> */
.L_x_240:
        /* <DEDUP_REMOVED lines=9> */
.L_x_241:
        /* <DEDUP_REMOVED lines=9> */
.L_x_242:
        /* <DEDUP_REMOVED lines=9> */
.L_x_243:
        /* <DEDUP_REMOVED lines=9> */
.L_x_244:
        /* <DEDUP_REMOVED lines=9> */
.L_x_245:
        /* <DEDUP_REMOVED lines=9> */
.L_x_246:
        /* <DEDUP_REMOVED lines=9> */
.L_x_247:
        /* <DEDUP_REMOVED lines=9> */
.L_x_248:
        /* <DEDUP_REMOVED lines=9> */
.L_x_249:
        /* <DEDUP_REMOVED lines=9> */
.L_x_250:
        /* <DEDUP_REMOVED lines=9> */
.L_x_251:
        /* <DEDUP_REMOVED lines=9> */
.L_x_252:
[----:B------:R-:W1:Y:S01]  /*a3c0*/  SYNCS.PHASECHK.TRANS64.TRYWAIT P0, [R6+URZ], R5 ;  /* 0x00000005060075a7 */ /* 0x000e62000800017f */
[----:B------:R-:W-:-:S05]  /*a3d0*/  VIADD R2, R7, 0x1 ;  /* 0x0000000107027836 */ /* 0x000fca0000000000 */
[----:B------:R-:W-:-:S04]  /*a3e0*/  ISETP.NE.AND P1, PT, R2, 0x1c, PT ;  /* 0x0000001c0200780c */ /* 0x000fc80003f25270 */
[----:B0-----:R-:W-:Y:S02]  /*a3f0*/  SEL R4, RZ, 0x1, P1 ;  /* 0x00000001ff047807 */ /* 0x001fe40000800000 */
[----:B------:R-:W-:Y:S02]  /*a400*/  SEL R3, R2, RZ, P1 ;  /* 0x000000ff02037207 */ /* 0x000fe40000800000 */
[----:B------:R-:W-:Y:S01]  /*a410*/  LOP3.LUT R4, R11, R4, RZ, 0x3c, !PT ;  /* 0x000000040b047212 */ /* 0x000fe200078e3cff */
[----:B-1----:R-:W-:Y:S06]  /*a420*/  @!P0 BRA `(.L_x_218) ;  /* 0x0000000800ac8947 */ /* 0x002fec0003800000 */
.L_x_253:
[----:B------:R-:W-:Y:S01]  /*a430*/  IMAD R3, R3, 0x8, R0 ;  /* 0x0000000803037824 */ /* 0x000fe200078e0200 */
[----:B------:R-:W-:-:S07]  /*a440*/  SHF.L.U32 R0, R4, 0x1f, RZ ;  /* 0x0000001f04007819 */ /* 0x000fce00000006ff */
.L_x_219:
[----:B-1----:R1:W2:Y:S02]  /*a450*/  SYNCS.PHASECHK.TRANS64.TRYWAIT P0, [R3+URZ], R0 ;  /* 0x00000000030075a7 */ /* 0x0022a4000800017f */
[----:B--2---:R-:W-:Y:S05]  /*a460*/  @!P0 NANOSLEEP.SYNCS 0x989680 ;  /* 0x009896800000895d */ /* 0x004fea0003900000 */
[----:B------:R-:W2:Y:S02]  /*a470*/  @!P0 SYNCS.PHASECHK.TRANS64 P0, [R3+URZ], R0 ;  /* 0x00000000030085a7 */ /* 0x000ea4000800007f */
[----:B--2---:R-:W-:Y:S05]  /*a480*/  @!P0 BRA `(.L_x_219) ;  /* 0xfffffffc00f08947 */ /* 0x004fea000383ffff */
.L_x_190:
[----:B------:R-:W-:Y:S05]  /*a490*/  BSYNC B0 ;  /* 0x0000000000007941 */ /* 0x000fea0003800000 */
.L_x_189:
[----:B------:R-:W-:Y:S05]  /*a4a0*/  EXIT ;  /* 0x000000000000794d */ /* 0x000fea0003800000 */
.L_x_22:
[----:B-1----:R-:W-:-:S04]  /*a4b0*/  IMAD.U32 R13, RZ, RZ, UR6 ;  /* 0x00000006ff0d7e24 */ /* 0x002fc8000f8e00ff */
[----:B------:R1:W4:Y:S03]  /*a4c0*/  SYNCS.PHASECHK.TRANS64.TRYWAIT P0, [R13+URZ], R12 ;  /* 0x0000000c0d0075a7 */ /* 0x000326000800017f */
[----:B----4-:R-:W-:Y:S05]  /*a4d0*/  @!P0 NANOSLEEP.SYNCS 0x989680 ;  /* 0x009896800000895d */ /* 0x010fea0003900000 */
[----:B------:R-:W4:Y:S02]  /*a4e0*/  @!P0 SYNCS.PHASECHK.TRANS64 P0, [R13+URZ], R12 ;  /* 0x0000000c0d0085a7 */ /* 0x000f24000800007f */
[----:B----4-:R-:W-:Y:S05]  /*a4f0*/  @!P0 BRA `(.L_x_22) ;  /* 0xfffffffc00ec8947 */ /* 0x010fea000383ffff */
[----:B------:R-:W-:Y:S05]  /*a500*/  BRA `(.L_x_21) ;  /* 0xffffff7400887947 */ /* 0x000fea000383ffff */
.L_x_28:
[----:B-1----:R-:W-:-:S04]  /*a510*/  IMAD.U32 R145, RZ, RZ, UR12 ;  /* 0x0000000cff917e24 */ /* 0x002fc8000f8e00ff */
[----:B------:R1:W4:Y:S03]  /*a520*/  SYNCS.PHASECHK.TRANS64.TRYWAIT P0, [R145+URZ], R140 ;  /* 0x0000008c910075a7 */ /* 0x000326000800017f */
[----:B----4-:R-:W-:Y:S05]  /*a530*/  @!P0 NANOSLEEP.SYNCS 0x989680 ;  /* 0x009896800000895d */ /* 0x010fea0003900000 */
[----:B------:R-:W4:Y:S02]  /*a540*/  @!P0 SYNCS.PHASECHK.TRANS64 P0, [R145+URZ], R140 ;  /* 0x0000008c910085a7 */ /* 0x000f24000800007f */
[----:B----4-:R-:W-:Y:S05]  /*a550*/  @!P0 BRA `(.L_x_28) ;  /* 0xfffffffc00ec8947 */ /* 0x010fea000383ffff */
[----:B------:R-:W-:Y:S05]  /*a560*/  BRA `(.L_x_27) ;  /* 0xffffff7c00b87947 */ /* 0x000fea000383ffff */
.L_x_177:
[----:B------:R-:W-:Y:S01]  /*a570*/  BSSY B1, `(.L_x_220) ;  /* 0x0000006000017945 */ /* 0x000fe20003800000 */
[----:B------:R-:W-:-:S07]  /*a580*/  IMAD.MOV.U32 R7, RZ, RZ, -0x1 ;  /* 0xffffffffff077424 */ /* 0x000fce00078e00ff */
[----:B------:R-:W-:Y:S05]  /*a590*/  WARPSYNC.COLLECTIVE R7, `(.L_x_221) ;  /* 0x00000000070c7348 */ /* 0x000fea0003c00000 */
[----:B------:R-:W-:Y:S02]  /*a5a0*/  ELECT P0, UR62, PT ;  /* 0x00000000003e782f */ /* 0x000fe40003800000 */
[----:B------:R-:W-:Y:S01]  /*a5b0*/  MOV R7, UR62 ;  /* 0x0000003e00077c02 */ /* 0x000fe20008000f00 */
[----:B------:R-:W-:Y:S10]  /*a5c0*/  ENDCOLLECTIVE ;  /* 0x000000000000791b */ /* 0x000ff40003800000 */
.L_x_221:
[----:B------:R-:W-:Y:S05]  /*a5d0*/  BSYNC B1 ;  /* 0x0000000000017941 */ /* 0x000fea0003800000 */
.L_x_220:
[----:B------:R-:W-:Y:S05]  /*a5e0*/  BRA `(.L_x_222) ;  /* 0xffffffe000d87947 */ /* 0x000fea000383ffff */
.L_x_180:
[----:B0-----:R0:W1:Y:S02]  /*a5f0*/  SYNCS.PHASECHK.TRANS64.TRYWAIT P0, [R18+URZ+0xe0], R9 ;  /* 0x0000e009120075a7 */ /* 0x001064000800017f */
[----:B-1----:R-:W-:Y:S05]  /*a600*/  @!P0 NANOSLEEP.SYNCS 0x989680 ;  /* 0x009896800000895d */ /* 0x002fea0003900000 */
[----:B------:R-:W1:Y:S02]  /*a610*/  @!P0 SYNCS.PHASECHK.TRANS64 P0, [R18+URZ+0xe0], R9 ;  /* 0x0000e009120085a7 */ /* 0x000e64000800007f */
[----:B-1----:R-:W-:Y:S05]  /*a620*/  @!P0 BRA `(.L_x_180) ;  /* 0xfffffffc00f08947 */ /* 0x002fea000383ffff */
[----:B------:R-:W-:Y:S05]  /*a630*/  BRA `(.L_x_223) ;  /* 0xffffffe400147947 */ /* 0x000fea000383ffff */
.L_x_188:
[----:B------:R-:W-:Y:S01]  /*a640*/  BSSY B0, `(.L_x_224) ;  /* 0x0000006000007945 */ /* 0x000fe20003800000 */
[----:B------:R-:W-:-:S07]  /*a650*/  IMAD.MOV.U32 R7, RZ, RZ, -0x1 ;  /* 0xffffffffff077424 */ /* 0x000fce00078e00ff */
[----:B------:R-:W-:Y:S05]  /*a660*/  WARPSYNC.COLLECTIVE R7, `(.L_x_225) ;  /* 0x00000000070c7348 */ /* 0x000fea0003c00000 */
[----:B------:R-:W-:Y:S02]  /*a670*/  ELECT P0, UR62, PT ;  /* 0x00000000003e782f */ /* 0x000fe40003800000 */
[----:B------:R-:W-:Y:S01]  /*a680*/  MOV R7, UR62 ;  /* 0x0000003e00077c02 */ /* 0x000fe20008000f00 */
[----:B------:R-:W-:Y:S10]  /*a690*/  ENDCOLLECTIVE ;  /* 0x000000000000791b */ /* 0x000ff40003800000 */
.L_x_225:
[----:B------:R-:W-:Y:S05]  /*a6a0*/  BSYNC B0 ;  /* 0x0000000000007941 */ /* 0x000fea0003800000 */
.L_x_224:
[----:B------:R-:W-:Y:S05]  /*a6b0*/  BRA `(.L_x_226) ;  /* 0xffffffec00687947 */ /* 0x000fea000383ffff */
.L_x_192:
[----:B0-----:R0:W1:Y:S02]  /*a6c0*/  SYNCS.PHASECHK.TRANS64.TRYWAIT P0, [R6+URZ], R3 ;  /* 0x00000003060075a7 */ /* 0x001064000800017f */
[----:B-1----:R-:W-:Y:S05]  /*a6d0*/  @!P0 NANOSLEEP.SYNCS 0x989680 ;  /* 0x009896800000895d */ /* 0x002fea0003900000 */
[----:B------:R-:W1:Y:S02]  /*a6e0*/  @!P0 SYNCS.PHASECHK.TRANS64 P0, [R6+URZ], R3 ;  /* 0x00000003060085a7 */ /* 0x000e64000800007f */
[----:B-1----:R-:W-:Y:S05]  /*a6f0*/  @!P0 BRA `(.L_x_192) ;  /* 0xfffffffc00f08947 */ /* 0x002fea000383ffff */
[----:B------:R-:W-:Y:S05]  /*a700*/  BRA `(.L_x_227) ;  /* 0xffffffec00a87947 */ /* 0x000fea000383ffff */
.L_x_193:
[----:B0-----:R0:W1:Y:S02]  /*a710*/  SYNCS.PHASECHK.TRANS64.TRYWAIT P0, [R7+URZ], R4 ;  /* 0x00000004070075a7 */ /* 0x001064000800017f */
[----:B-1----:R-:W-:Y:S05]  /*a720*/  @!P0 NANOSLEEP.SYNCS 0x989680 ;  /* 0x009896800000895d */ /* 0x002fea0003900000 */
[----:B------:R-:W1:Y:S02]  /*a730*/  @!P0 SYNCS.PHASECHK.TRANS64 P0, [R7+URZ], R4 ;  /* 0x00000004070085a7 */ /* 0x000e64000800007f */
[----:B-1----:R-:W-:Y:S05]  /*a740*/  @!P0 BRA `(.L_x_193) ;  /* 0xfffffffc00f08947 */ /* 0x002fea000383ffff */
[----:B------:R-:W-:Y:S05]  /*a750*/  BRA `(.L_x_228) ;  /* 0xffffffec00b87947 */ /* 0x000fea000383ffff */
.L_x_194:
[----:B0-----:R0:W1:Y:S02]  /*a760*/  SYNCS.PHASECHK.TRANS64.TRYWAIT P0, [R6+URZ], R5 ;  /* 0x00000005060075a7 */ /* 0x001064000800017f */
[----:B-1----:R-:W-:Y:S05]  /*a770*/  @!P0 NANOSLEEP.SYNCS 0x989680 ;  /* 0x009896800000895d */ /* 0x002fea0003900000 */
[----:B------:R-:W1:Y:S02]  /*a780*/  @!P0 SYNCS.PHASECHK.TRANS64 P0, [R6+URZ], R5 ;  /* 0x00000005060085a7 */ /* 0x000e64000800007f */
[----:B-1----:R-:W-:Y:S05]  /*a790*/  @!P0 BRA `(.L_x_194) ;  /* 0xfffffffc00f08947 */ /* 0x002fea000383ffff */
[----:B------:R-:W-:Y:S05]  /*a7a0*/  BRA `(.L_x_229) ;  /* 0xffffffec00c87947 */ /* 0x000fea000383ffff */
.L_x_195:
[----:B0-----:R0:W1:Y:S02]  /*a7b0*/  SYNCS.PHASECHK.TRANS64.TRYWAIT P0, [R9+URZ], R4 ;  /* 0x00000004090075a7 */ /* 0x001064000800017f */
[----:B-1----:R-:W-:Y:S05]  /*a7c0*/  @!P0 NANOSLEEP.SYNCS 0x989680 ;  /* 0x009896800000895d */ /* 0x002fea0003900000 */
[----:B------:R-:W1:Y:S02]  /*a7d0*/  @!P0 SYNCS.PHASECHK.TRANS64 P0, [R9+URZ], R4 ;  /* 0x00000004090085a7 */ /* 0x000e64000800007f */
[----:B-1----:R-:W-:Y:S05]  /*a7e0*/  @!P0 BRA `(.L_x_195) ;  /* 0xfffffffc00f08947 */ /* 0x002fea000383ffff */
[----:B------:R-:W-:Y:S05]  /*a7f0*/  BRA `(.L_x_230) ;  /* 0xffffffec00d87947 */ /* 0x000fea000383ffff */
.L_x_196:
[----:B0-----:R0:W1:Y:S02]  /*a800*/  SYNCS.PHASECHK.TRANS64.TRYWAIT P0, [R6+URZ], R5 ;  /* 0x00000005060075a7 */ /* 0x001064000800017f */
[----:B-1----:R-:W-:Y:S05]  /*a810*/  @!P0 NANOSLEEP.SYNCS 0x989680 ;  /* 0x009896800000895d */ /* 0x002fea0003900000 */
[----:B------:R-:W1:Y:S02]  /*a820*/  @!P0 SYNCS.PHASECHK.TRANS64 P0, [R6+URZ], R5 ;  /* 0x00000005060085a7 */ /* 0x000e64000800007f */
[----:B-1----:R-:W-:Y:S05]  /*a830*/  @!P0 BRA `(.L_x_196) ;  /* 0xfffffffc00f08947 */ /* 0x002fea000383ffff */
[----:B------:R-:W-:Y:S05]  /*a840*/  BRA `(.L_x_231) ;  /* 0xffffffec00e87947 */ /* 0x000fea000383ffff */
.L_x_197:
[----:B0-----:R0:W1:Y:S02]  /*a850*/  SYNCS.PHASECHK.TRANS64.TRYWAIT P0, [R9+URZ], R4 ;  /* 0x00000004090075a7 */ /* 0x001064000800017f */
[----:B-1----:R-:W-:Y:S05]  /*a860*/  @!P0 NANOSLEEP.SYNCS 0x989680 ;  /* 0x009896800000895d */ /* 0x002fea0003900000 */
[----:B------:R-:W1:Y:S02]  /*a870*/  @!P0 SYNCS.PHASECHK.TRANS64 P0, [R9+URZ], R4 ;  /* 0x00000004090085a7 */ /* 0x000e64000800007f */
[----:B-1----:R-:W-:Y:S05]  /*a880*/  @!P0 BRA `(.L_x_197) ;  /* 0xfffffffc00f08947 */ /* 0x002fea000383ffff */
[----:B------:R-:W-:Y:S05]  /*a890*/  BRA `(.L_x_232) ;  /* 0xffffffec00f87947 */ /* 0x000fea000383ffff */
.L_x_198:
[----:B0-----:R0:W1:Y:S02]  /*a8a0*/  SYNCS.PHASECHK.TRANS64.TRYWAIT P0, [R6+URZ], R5 ;  /* 0x00000005060075a7 */ /* 0x001064000800017f */
[----:B-1----:R-:W-:Y:S05]  /*a8b0*/  @!P0 NANOSLEEP.SYNCS 0x989680 ;  /* 0x009896800000895d */ /* 0x002fea0003900000 */
[----:B------:R-:W1:Y:S02]  /*a8c0*/  @!P0 SYNCS.PHASECHK.TRANS64 P0, [R6+URZ], R5 ;  /* 0x00000005060085a7 */ /* 0x000e64000800007f */
[----:B-1----:R-:W-:Y:S05]  /*a8d0*/  @!P0 BRA `(.L_x_198) ;  /* 0xfffffffc00f08947 */ /* 0x002fea000383ffff */
[----:B------:R-:W-:Y:S05]  /*a8e0*/  BRA `(.L_x_233) ;  /* 0xfffffff000087947 */ /* 0x000fea000383ffff */
.L_x_199:
[----:B0-----:R0:W1:Y:S02]  /*a8f0*/  SYNCS.PHASECHK.TRANS64.TRYWAIT P0, [R9+URZ], R4 ;  /* 0x00000004090075a7 */ /* 0x001064000800017f */
[----:B-1----:R-:W-:Y:S05]  /*a900*/  @!P0 NANOSLEEP.SYNCS 0x989680 ;  /* 0x009896800000895d */ /* 0x002fea0003900000 */
[----:B------:R-:W1:Y:S02]  /*a910*/  @!P0 SYNCS.PHASECHK.TRANS64 P0, [R9+URZ], R4 ;  /* 0x00000004090085a7 */ /* 0x000e64000800007f */
[----:B-1----:R-:W-:Y:S05]  /*a920*/  @!P0 BRA `(.L_x_199) ;  /* 0xfffffffc00f08947 */ /* 0x002fea000383ffff */
[----:B------:R-:W-:Y:S05]  /*a930*/  BRA `(.L_x_234) ;  /* 0xfffffff000187947 */ /* 0x000fea000383ffff */
.L_x_200:
[----:B0-----:R0:W1:Y:S02]  /*a940*/  SYNCS.PHASECHK.TRANS64.TRYWAIT P0, [R6+URZ], R5 ;  /* 0x00000005060075a7 */ /* 0x001064000800017f */
[----:B-1----:R-:W-:Y:S05]  /*a950*/  @!P0 NANOSLEEP.SYNCS 0x989680 ;  /* 0x009896800000895d */ /* 0x002fea0003900000 */
[----:B------:R-:W1:Y:S02]  /*a960*/  @!P0 SYNCS.PHASECHK.TRANS64 P0, [R6+URZ], R5 ;  /* 0x00000005060085a7 */ /* 0x000e64000800007f */
[----:B-1----:R-:W-:Y:S05]  /*a970*/  @!P0 BRA `(.L_x_200) ;  /* 0xfffffffc00f08947 */ /* 0x002fea000383ffff */
[----:B------:R-:W-:Y:S05]  /*a980*/  BRA `(.L_x_235) ;  /* 0xfffffff000287947 */ /* 0x000fea000383ffff */
.L_x_201:
[----:B0-----:R0:W1:Y:S02]  /*a990*/  SYNCS.PHASECHK.TRANS64.TRYWAIT P0, [R9+URZ], R4 ;  /* 0x00000004090075a7 */ /* 0x001064000800017f */
[----:B-1----:R-:W-:Y:S05]  /*a9a0*/  @!P0 NANOSLEEP.SYNCS 0x989680 ;  /* 0x009896800000895d */ /* 0x002fea0003900000 */
[----:B------:R-:W1:Y:S02]  /*a9b0*/  @!P0 SYNCS.PHASECHK.TRANS64 P0, [R9+URZ], R4 ;  /* 0x00000004090085a7 */ /* 0x000e64000800007f */
[----:B-1----:R-:W-:Y:S05]  /*a9c0*/  @!P0 BRA `(.L_x_201) ;  /* 0xfffffffc00f08947 */ /* 0x002fea000383ffff */
[----:B------:R-:W-:Y:S05]  /*a9d0*/  BRA `(.L_x_236) ;  /* 0xfffffff000387947 */ /* 0x000fea000383ffff */
.L_x_202:
[----:B0-----:R0:W1:Y:S02]  /*a9e0*/  SYNCS.PHASECHK.TRANS64.TRYWAIT P0, [R6+URZ], R5 ;  /* 0x00000005060075a7 */ /* 0x001064000800017f */
[----:B-1----:R-:W-:Y:S05]  /*a9f0*/  @!P0 NANOSLEEP.SYNCS 0x989680 ;  /* 0x009896800000895d */ /* 0x002fea0003900000 */
[----:B------:R-:W1:Y:S02]  /*aa00*/  @!P0 SYNCS.PHASECHK.TRANS64 P0, [R6+URZ], R5 ;  /* 0x00000005060085a7 */ /* 0x000e64000800007f */
[----:B-1----:R-:W-:Y:S05]  /*aa10*/  @!P0 BRA `(.L_x_202) ;  /* 0xfffffffc00f08947 */ /* 0x002fea000383ffff */
[----:B------:R-:W-:Y:S05]  /*aa20*/  BRA `(.L_x_237) ;  /* 0xfffffff000487947 */ /* 0x000fea000383ffff */
.L_x_203:
[----:B0-----:R0:W1:Y:S02]  /*aa30*/  SYNCS.PHASECHK.TRANS64.TRYWAIT P0, [R9+URZ], R4 ;  /* 0x00000004090075a7 */ /* 0x001064000800017f */
[----:B-1----:R-:W-:Y:S05]  /*aa40*/  @!P0 NANOSLEEP.SYNCS 0x989680 ;  /* 0x009896800000895d */ /* 0x002fea0003900000 */
[----:B------:R-:W1:Y:S02]  /*aa50*/  @!P0 SYNCS.PHASECHK.TRANS64 P0, [R9+URZ], R4 ;  /* 0x00000004090085a7 */ /* 0x000e64000800007f */
[----:B-1----:R-:W-:Y:S05]  /*aa60*/  @!P0 BRA `(.L_x_203) ;  /* 0xfffffffc00f08947 */ /* 0x002fea000383ffff */
[----:B------:R-:W-:Y:S05]  /*aa70*/  BRA `(.L_x_238) ;  /* 0xfffffff000587947 */ /* 0x000fea000383ffff */
.L_x_204:
[----:B0-----:R0:W1:Y:S02]  /*aa80*/  SYNCS.PHASECHK.TRANS64.TRYWAIT P0, [R6+URZ], R5 ;  /* 0x00000005060075a7 */ /* 0x001064000800017f */
[----:B-1----:R-:W-:Y:S05]  /*aa90*/  @!P0 NANOSLEEP.SYNCS 0x989680 ;  /* 0x009896800000895d */ /* 0x002fea0003900000 */
[----:B------:R-:W1:Y:S02]  /*aaa0*/  @!P0 SYNCS.PHASECHK.TRANS64 P0, [R6+URZ], R5 ;  /* 0x00000005060085a7 */ /* 0x000e64000800007f */
[----:B-1----:R-:W-:Y:S05]  /*aab0*/  @!P0 BRA `(.L_x_204) ;  /* 0xfffffffc00f08947 */ /* 0x002fea000383ffff */
[----:B------:R-:W-:Y:S05]  /*aac0*/  BRA `(.L_x_239) ;  /* 0xfffffff000687947 */ /* 0x000fea000383ffff */
.L_x_205:
[----:B0-----:R0:W1:Y:S02]  /*aad0*/  SYNCS.PHASECHK.TRANS64.TRYWAIT P0, [R9+URZ], R4 ;  /* 0x00000004090075a7 */ /* 0x001064000800017f */
[----:B-1----:R-:W-:Y:S05]  /*aae0*/  @!P0 NANOSLEEP.SYNCS 0x989680 ;  /* 0x009896800000895d */ /* 0x002fea0003900000 */
[----:B------:R-:W1:Y:S02]  /*aaf0*/  @!P0 SYNCS.PHASECHK.TRANS64 P0, [R9+URZ], R4 ;  /* 0x00000004090085a7 */ /* 0x000e64000800007f */
[----:B-1----:R-:W-:Y:S05]  /*ab00*/  @!P0 BRA `(.L_x_205) ;  /* 0xfffffffc00f08947 */ /* 0x002fea000383ffff */
[----:B------:R-:W-:Y:S05]  /*ab10*/  BRA `(.L_x_240) ;  /* 0xfffffff000787947 */ /* 0x000fea000383ffff */
.L_x_206:
[----:B0-----:R0:W1:Y:S02]  /*ab20*/  SYNCS.PHASECHK.TRANS64.TRYWAIT P0, [R6+URZ], R5 ;  /* 0x00000005060075a7 */ /* 0x001064000800017f */
[----:B-1----:R-:W-:Y:S05]  /*ab30*/  @!P0 NANOSLEEP.SYNCS 0x989680 ;  /* 0x009896800000895d */ /* 0x002fea0003900000 */
[----:B------:R-:W1:Y:S02]  /*ab40*/  @!P0 SYNCS.PHASECHK.TRANS64 P0, [R6+URZ], R5 ;  /* 0x00000005060085a7 */ /* 0x000e64000800007f */
[----:B-1----:R-:W-:Y:S05]  /*ab50*/  @!P0 BRA `(.L_x_206) ;  /* 0xfffffffc00f08947 */ /* 0x002fea000383ffff */
[----:B------:R-:W-:Y:S05]  /*ab60*/  BRA `(.L_x_241) ;  /* 0xfffffff000887947 */ /* 0x000fea000383ffff */
.L_x_207:
[----:B0-----:R0:W1:Y:S02]  /*ab70*/  SYNCS.PHASECHK.TRANS64.TRYWAIT P0, [R9+URZ], R4 ;  /* 0x00000004090075a7 */ /* 0x001064000800017f */
[----:B-1----:R-:W-:Y:S05]  /*ab80*/  @!P0 NANOSLEEP.SYNCS 0x989680 ;  /* 0x009896800000895d */ /* 0x002fea0003900000 */
[----:B------:R-:W1:Y:S02]  /*ab90*/  @!P0 SYNCS.PHASECHK.TRANS64 P0, [R9+URZ], R4 ;  /* 0x00000004090085a7 */ /* 0x000e64000800007f */
[----:B-1----:R-:W-:Y:S05]  /*aba0*/  @!P0 BRA `(.L_x_207) ;  /* 0xfffffffc00f08947 */ /* 0x002fea000383ffff */
[----:B------:R-:W-:Y:S05]  /*abb0*/  BRA `(.L_x_242) ;  /* 0xfffffff000987947 */ /* 0x000fea000383ffff */
.L_x_208:
[----:B0-----:R0:W1:Y:S02]  /*abc0*/  SYNCS.PHASECHK.TRANS64.TRYWAIT P0, [R6+URZ], R5 ;  /* 0x00000005060075a7 */ /* 0x001064000800017f */
[----:B-1----:R-:W-:Y:S05]  /*abd0*/  @!P0 NANOSLEEP.SYNCS 0x989680 ;  /* 0x009896800000895d */ /* 0x002fea0003900000 */
[----:B------:R-:W1:Y:S02]  /*abe0*/  @!P0 SYNCS.PHASECHK.TRANS64 P0, [R6+URZ], R5 ;  /* 0x00000005060085a7 */ /* 0x000e64000800007f */
[----:B-1----:R-:W-:Y:S05]  /*abf0*/  @!P0 BRA `(.L_x_208) ;  /* 0xfffffffc00f08947 */ /* 0x002fea000383ffff */
[----:B------:R-:W-:Y:S05]  /*ac00*/  BRA `(.L_x_243) ;  /* 0xfffffff000a87947 */ /* 0x000fea000383ffff */
.L_x_209:
[----:B0-----:R0:W1:Y:S02]  /*ac10*/  SYNCS.PHASECHK.TRANS64.TRYWAIT P0, [R9+URZ], R4 ;  /* 0x00000004090075a7 */ /* 0x001064000800017f */
[----:B-1----:R-:W-:Y:S05]  /*ac20*/  @!P0 NANOSLEEP.SYNCS 0x989680 ;  /* 0x009896800000895d */ /* 0x002fea0003900000 */
[----:B------:R-:W1:Y:S02]  /*ac30*/  @!P0 SYNCS.PHASECHK.TRANS64 P0, [R9+URZ], R4 ;  /* 0x00000004090085a7 */ /* 0x000e64000800007f */
[----:B-1----:R-:W-:Y:S05]  /*ac40*/  @!P0 BRA `(.L_x_209) ;  /* 0xfffffffc00f08947 */ /* 0x002fea000383ffff */
[----:B------:R-:W-:Y:S05]  /*ac50*/  BRA `(.L_x_244) ;  /* 0xfffffff000b87947 */ /* 0x000fea000383ffff */
.L_x_210:
[----:B0-----:R0:W1:Y:S02]  /*ac60*/  SYNCS.PHASECHK.TRANS64.TRYWAIT P0, [R6+URZ], R5 ;  /* 0x00000005060075a7 */ /* 0x001064000800017f */
[----:B-1----:R-:W-:Y:S05]  /*ac70*/  @!P0 NANOSLEEP.SYNCS 0x989680 ;  /* 0x009896800000895d */ /* 0x002fea0003900000 */
[----:B------:R-:W1:Y:S02]  /*ac80*/  @!P0 SYNCS.PHASECHK.TRANS64 P0, [R6+URZ], R5 ;  /* 0x00000005060085a7 */ /* 0x000e64000800007f */
[----:B-1----:R-:W-:Y:S05]  /*ac90*/  @!P0 BRA `(.L_x_210) ;  /* 0xfffffffc00f08947 */ /* 0x002fea000383ffff */
[----:B------:R-:W-:Y:S05]  /*aca0*/  BRA `(.L_x_245) ;  /* 0xfffffff000c87947 */ /* 0x000fea000383ffff */
.L_x_211:
[----:B0-----:R0:W1:Y:S02]  /*acb0*/  SYNCS.PHASECHK.TRANS64.TRYWAIT P0, [R9+URZ], R4 ;  /* 0x00000004090075a7 */ /* 0x001064000800017f */
[----:B-1----:R-:W-:Y:S05]  /*acc0*/  @!P0 NANOSLEEP.SYNCS 0x989680 ;  /* 0x009896800000895d */ /* 0x002fea0003900000 */
[----:B------:R-:W1:Y:S02]  /*acd0*/  @!P0 SYNCS.PHASECHK.TRANS64 P0, [R9+URZ], R4 ;  /* 0x00000004090085a7 */ /* 0x000e64000800007f */
[----:B-1----:R-:W-:Y:S05]  /*ace0*/  @!P0 BRA `(.L_x_211) ;  /* 0xfffffffc00f08947 */ /* 0x002fea000383ffff */
[----:B------:R-:W-:Y:S05]  /*acf0*/  BRA `(.L_x_246) ;  /* 0xfffffff000d87947 */ /* 0x000fea000383ffff */
.L_x_212:
[----:B0-----:R0:W1:Y:S02]  /*ad00*/  SYNCS.PHASECHK.TRANS64.TRYWAIT P0, [R6+URZ], R5 ;  /* 0x00000005060075a7 */ /* 0x001064000800017f */
[----:B-1----:R-:W-:Y:S05]  /*ad10*/  @!P0 NANOSLEEP.SYNCS 0x989680 ;  /* 0x009896800000895d */ /* 0x002fea0003900000 */
[----:B------:R-:W1:Y:S02]  /*ad20*/  @!P0 SYNCS.PHASECHK.TRANS64 P0, [R6+URZ], R5 ;  /* 0x00000005060085a7 */ /* 0x000e64000800007f */
[----:B-1----:R-:W-:Y:S05]  /*ad30*/  @!P0 BRA `(.L_x_212) ;  /* 0xfffffffc00f08947 */ /* 0x002fea000383ffff */
[----:B------:R-:W-:Y:S05]  /*ad40*/  BRA `(.L_x_247) ;  /* 0xfffffff000e87947 */ /* 0x000fea000383ffff */
.L_x_213:
[----:B0-----:R0:W1:Y:S02]  /*ad50*/  SYNCS.PHASECHK.TRANS64.TRYWAIT P0, [R9+URZ], R4 ;  /* 0x00000004090075a7 */ /* 0x001064000800017f */
[----:B-1----:R-:W-:Y:S05]  /*ad60*/  @!P0 NANOSLEEP.SYNCS 0x989680 ;  /* 0x009896800000895d */ /* 0x002fea0003900000 */
[----:B------:R-:W1:Y:S02]  /*ad70*/  @!P0 SYNCS.PHASECHK.TRANS64 P0, [R9+URZ], R4 ;  /* 0x00000004090085a7 */ /* 0x000e64000800007f */
[----:B-1----:R-:W-:Y:S05]  /*ad80*/  @!P0 BRA `(.L_x_213) ;  /* 0xfffffffc00f08947 */ /* 0x002fea000383ffff */
[----:B------:R-:W-:Y:S05]  /*ad90*/  BRA `(.L_x_248) ;  /* 0xfffffff000f87947 */ /* 0x000fea000383ffff */
.L_x_214:
[----:B0-----:R0:W1:Y:S02]  /*ada0*/  SYNCS.PHASECHK.TRANS64.TRYWAIT P0, [R6+URZ], R5 ;  /* 0x00000005060075a7 */ /* 0x001064000800017f */
[----:B-1----:R-:W-:Y:S05]  /*adb0*/  @!P0 NANOSLEEP.SYNCS 0x989680 ;  /* 0x009896800000895d */ /* 0x002fea0003900000 */
[----:B------:R-:W1:Y:S02]  /*adc0*/  @!P0 SYNCS.PHASECHK.TRANS64 P0, [R6+URZ], R5 ;  /* 0x00000005060085a7 */ /* 0x000e64000800007f */
[----:B-1----:R-:W-:Y:S05]  /*add0*/  @!P0 BRA `(.L_x_214) ;  /* 0xfffffffc00f08947 */ /* 0x002fea000383ffff */
[----:B------:R-:W-:Y:S05]  /*ade0*/  BRA `(.L_x_249) ;  /* 0xfffffff400087947 */ /* 0x000fea000383ffff */
.L_x_215:
[----:B0-----:R0:W1:Y:S02]  /*adf0*/  SYNCS.PHASECHK.TRANS64.TRYWAIT P0, [R9+URZ], R4 ;  /* 0x00000004090075a7 */ /* 0x001064000800017f */
[----:B-1----:R-:W-:Y:S05]  /*ae00*/  @!P0 NANOSLEEP.SYNCS 0x989680 ;  /* 0x009896800000895d */ /* 0x002fea0003900000 */
[----:B------:R-:W1:Y:S02]  /*ae10*/  @!P0 SYNCS.PHASECHK.TRANS64 P0, [R9+URZ], R4 ;  /* 0x00000004090085a7 */ /* 0x000e64000800007f */
[----:B-1----:R-:W-:Y:S05]  /*ae20*/  @!P0 BRA `(.L_x_215) ;  /* 0xfffffffc00f08947 */ /* 0x002fea000383ffff */
[----:B------:R-:W-:Y:S05]  /*ae30*/  BRA `(.L_x_250) ;  /* 0xfffffff400187947 */ /* 0x000fea000383ffff */
.L_x_216:
[----:B0-----:R0:W1:Y:S02]  /*ae40*/  SYNCS.PHASECHK.TRANS64.TRYWAIT P0, [R6+URZ], R5 ;  /* 0x00000005060075a7 */ /* 0x001064000800017f */
[----:B-1----:R-:W-:Y:S05]  /*ae50*/  @!P0 NANOSLEEP.SYNCS 0x989680 ;  /* 0x009896800000895d */ /* 0x002fea0003900000 */
[----:B------:R-:W1:Y:S02]  /*ae60*/  @!P0 SYNCS.PHASECHK.TRANS64 P0, [R6+URZ], R5 ;  /* 0x00000005060085a7 */ /* 0x000e64000800007f */
[----:B-1----:R-:W-:Y:S05]  /*ae70*/  @!P0 BRA `(.L_x_216) ;  /* 0xfffffffc00f08947 */ /* 0x002fea000383ffff */
[----:B------:R-:W-:Y:S05]  /*ae80*/  BRA `(.L_x_251) ;  /* 0xfffffff400287947 */ /* 0x000fea000383ffff */
.L_x_217:
[----:B0-----:R0:W1:Y:S02]  /*ae90*/  SYNCS.PHASECHK.TRANS64.TRYWAIT P0, [R9+URZ], R4 ;  /* 0x00000004090075a7 */ /* 0x001064000800017f */
[----:B-1----:R-:W-:Y:S05]  /*aea0*/  @!P0 NANOSLEEP.SYNCS 0x989680 ;  /* 0x009896800000895d */ /* 0x002fea0003900000 */
[----:B------:R-:W1:Y:S02]  /*aeb0*/  @!P0 SYNCS.PHASECHK.TRANS64 P0, [R9+URZ], R4 ;  /* 0x00000004090085a7 */ /* 0x000e64000800007f */
[----:B-1----:R-:W-:Y:S05]  /*aec0*/  @!P0 BRA `(.L_x_217) ;  /* 0xfffffffc00f08947 */ /* 0x002fea000383ffff */
[----:B------:R-:W-:Y:S05]  /*aed0*/  BRA `(.L_x_252) ;  /* 0xfffffff400387947 */ /* 0x000fea000383ffff */
.L_x_218:
[----:B0-----:R0:W1:Y:S02]  /*aee0*/  SYNCS.PHASECHK.TRANS64.TRYWAIT P0, [R6+URZ], R5 ;  /* 0x00000005060075a7 */ /* 0x001064000800017f */
[----:B-1----:R-:W-:Y:S05]  /*aef0*/  @!P0 NANOSLEEP.SYNCS 0x989680 ;  /* 0x009896800000895d */ /* 0x002fea0003900000 */
[----:B------:R-:W1:Y:S02]  /*af00*/  @!P0 SYNCS.PHASECHK.TRANS64 P0, [R6+URZ], R5 ;  /* 0x00000005060085a7 */ /* 0x000e64000800007f */
[----:B-1----:R-:W-:Y:S05]  /*af10*/  @!P0 BRA `(.L_x_218) ;  /* 0xfffffffc00f08947 */ /* 0x002fea000383ffff */
[----:B------:R-:W-:Y:S05]  /*af20*/  BRA `(.L_x_253) ;  /* 0xfffffff400407947 */ /* 0x000fea000383ffff */
.L_x_254:
[----:B------:R-:W-:-:S00]  /*af30*/  BRA `(.L_x_254) ;  /* 0xfffffffc00fc7947 */ /* 0x000fc0000383ffff */
[----:B------:R-:W-:-:S00]  /*af40*/  NOP ;  /* 0x0000000000007918 */ /* 0x000fc00000000000 */
        /* <DEDUP_REMOVED lines=11> */
.L_x_255:


//--------------------- .nv.shared._ZN7cutlass13device_kernelINS_4gemm6kernel13GemmUniversalIN4cute5tupleIJiiiiEEENS1_10collective13CollectiveMmaINS1_37MainloopSm90TmaGmmaWarpSpecializedFP8ILi28ENS5_IJNS4_1CILi2EEENSA_ILi4EEENSA_ILi1EEEEEENS1_35KernelTmaWarpSpecializedCooperativeEEENS5_IJNSA_ILi128EEESH_NSA_ILi32EEEEEENS_12float_e4m3_tENS5_IJlSD_lEEESK_SL_NS4_8TiledMMAINS4_8MMA_AtomIJNS4_4SM904GMMA31MMA_64x128x32_F32E4M3E4M3_SS_TNILNSP_7ScaleInE1ELSR_1EEEEEENS4_6LayoutINS5_IJSB_SD_SD_EEENS5_IJSD_NSA_ILi0EEESW_EEEEENS5_IJNS4_10UnderscoreESZ_SZ_EEEEENS4_23SM90_TMA_LOAD_MULTICASTENS4_14ComposedLayoutINS4_7SwizzleILi1ELi4ELi3EEENS4_18smem_ptr_flag_bitsILi8EEENSU_INS5_IJNSA_ILi8EEESI_EEENS5_IJSI_SD_EEEEEEEvNS4_8identityES12_S1C_vS1D_EENS_8epilogue10collective6detail29Sm90TmaWarpSpecializedAdapterINS1G_15DefaultEpilogueISK_SL_SL_NS1F_6thread17LinearCombinationISK_Li1EffLNS1K_9ScaleType4KindE0ELNS_15FloatRoundStyleE2ESK_EENS1_15EpilogueDefaultEEEEEvvEEEEvNT_6ParamsE --------------------------
	.section	.nv.shared._ZN7cutlass13device_kernelINS_4gemm6kernel13GemmUniversalIN4cute5tupleIJiiiiEEENS1_10collective13CollectiveMmaINS1_37MainloopSm90TmaGmmaWarpSpecializedFP8ILi28ENS5_IJNS4_1CILi2EEENSA_ILi4EEENSA_ILi1EEEEEENS1_35KernelTmaWarpSpecializedCooperativeEEENS5_IJNSA_ILi128EEESH_NSA_ILi32EEEEEENS_12float_e4m3_tENS5_IJlSD_lEEESK_SL_NS4_8TiledMMAINS4_8MMA_AtomIJNS4_4SM904GMMA31MMA_64x128x32_F32E4M3E4M3_SS_TNILNSP_7ScaleInE1ELSR_1EEEEEENS4_6LayoutINS5_IJSB_SD_SD_EEENS5_IJSD_NSA_ILi0EEESW_EEEEENS5_IJNS4_10UnderscoreESZ_SZ_EEEEENS4_23SM90_TMA_LOAD_MULTICASTENS4_14ComposedLayoutINS4_7SwizzleILi1ELi4ELi3EEENS4_18smem_ptr_flag_bitsILi8EEENSU_INS5_IJNSA_ILi8EEESI_EEENS5_IJSI_SD_EEEEEEEvNS4_8identityES12_S1C_vS1D_EENS_8epilogue10collective6detail29Sm90TmaWarpSpecializedAdapterINS1G_15DefaultEpilogueISK_SL_SL_NS1F_6thread17LinearCombinationISK_Li1EffLNS1K_9ScaleType4KindE0ELNS_15FloatRoundStyleE2ESK_EENS1_15EpilogueDefaultEEEEEvvEEEEvNT_6ParamsE,"aw",@nobits
	.sectionflags	@""
	.align	16
	.zero		1024


//--------------------- .nv.shared.reserved.0     --------------------------
	.section	.nv.shared.reserved.0,"aw",@nobits
	.weak		__nv_reservedSMEM_offset_0_alias
	.size		__nv_reservedSMEM_offset_0_alias, 0, 0
	.other		__nv_reservedSMEM_offset_0_alias,@"STO_CUDA_RESERVED_SHARED STV_DEFAULT"
__nv_reservedSMEM_offset_0_alias:
	.zero		0


//--------------------- .nv.global                --------------------------
	.section	.nv.global,"aw",@nobits
.nv.global:
	.type		_ZN40_INTERNAL_a23b9be1_4_k_cu_b6ee3ad4_317944cute1_E,@object
	.size		_ZN40_INTERNAL_a23b9be1_4_k_cu_b6ee3ad4_317944cute1_E,(_ZN40_INTERNAL_a23b9be1_4_k_cu_b6ee3ad4_317944cuda3std3__45__cpo6cbeginE - _ZN40_INTERNAL_a23b9be1_4_k_cu_b6ee3ad4_317944cute1_E)
_ZN40_INTERNAL_a23b9be1_4_k_cu_b6ee3ad4_317944cute1_E:
	.zero		1
	.type		_ZN40_INTERNAL_a23b9be1_4_k_cu_b6ee3ad4_317944cuda3std3__45__cpo6cbeginE,@object
	.size		_ZN40_INTERNAL_a23b9be1_4_k_cu_b6ee3ad4_317944cuda3std3__45__cpo6cbeginE,(_ZN40_INTERNAL_a23b9be1_4_k_cu_b6ee3ad4_317944cuda3std3__48in_placeE - _ZN40_INTERNAL_a23b9be1_4_k_cu_b6ee3ad4_317944cuda3std3__45__cpo6cbeginE)
_ZN40_INTERNAL_a23b9be1_4_k_cu_b6ee3ad4_317944cuda3std3__45__cpo6cbeginE:
	.zero		1
	.type		_ZN40_INTERNAL_a23b9be1_4_k_cu_b6ee3ad4_317944cuda3std3__48in_placeE,@object
	.size		_ZN40_INTERNAL_a23b9be1_4_k_cu_b6ee3ad4_317944cuda3std3__48in_placeE,(_ZN40_INTERNAL_a23b9be1_4_k_cu_b6ee3ad4_317944cuda3std6ranges3__45__cpo9iter_moveE - _ZN40_INTERNAL_a23b9be1_4_k_cu_b6ee3ad4_317944cuda3std3__48in_placeE)
_ZN40_INTERNAL_a23b9be1_4_k_cu_b6ee3ad4_317944cuda3std3__48in_placeE:
	.zero		1
	.type		_ZN40_INTERNAL_a23b9be1_4_k_cu_b6ee3ad4_317944cuda3std6ranges3__45__cpo9iter_moveE,@object
	.size		_ZN40_INTERNAL_a23b9be1_4_k_cu_b6ee3ad4_317944cuda3std6ranges3__45__cpo9iter_moveE,(_ZN40_INTERNAL_a23b9be1_4_k_cu_b6ee3ad4_317944cuda3std3__45__cpo5beginE - _ZN40_INTERNAL_a23b9be1_4_k_cu_b6ee3ad4_317944cuda3std6ranges3__45__cpo9iter_moveE)
_ZN40_INTERNAL_a23b9be1_4_k_cu_b6ee3ad4_317944cuda3std6ranges3__45__cpo9iter_moveE:
	.zero		1
	.type		_ZN40_INTERNAL_a23b9be1_4_k_cu_b6ee3ad4_317944cuda3std3__45__cpo5beginE,@object
	.size		_ZN40_INTERNAL_a23b9be1_4_k_cu_b6ee3ad4_317944cuda3std3__45__cpo5beginE,(_ZN40_INTERNAL_a23b9be1_4_k_cu_b6ee3ad4_317944cuda3std3__442_GLOBAL__N__a23b9be1_4_k_cu_b6ee3ad4_317946ignoreE - _ZN40_INTERNAL_a23b9be1_4_k_cu_b6ee3ad4_317944cuda3std3__45__cpo5beginE)
_ZN40_INTERNAL_a23b9be1_4_k_cu_b6ee3ad4_317944cuda3std3__45__cpo5beginE:
	.zero		1
	.type		_ZN40_INTERNAL_a23b9be1_4_k_cu_b6ee3ad4_317944cuda3std3__442_GLOBAL__N__a23b9be1_4_k_cu_b6ee3ad4_317946ignoreE,@object
	.size		_ZN40_INTERNAL_a23b9be1_4_k_cu_b6ee3ad4_317944cuda3std3__442_GLOBAL__N__a23b9be1_4_k_cu_b6ee3ad4_317946ignoreE,(_ZN40_INTERNAL_a23b9be1_4_k_cu_b6ee3ad4_317944cute7productE - _ZN40_INTERNAL_a23b9be1_4_k_cu_b6ee3ad4_317944cuda3std3__442_GLOBAL__N__a23b9be1_4_k_cu_b6ee3ad4_317946ignoreE)
_ZN40_INTERNAL_a23b9be1_4_k_cu_b6ee3ad4_317944cuda3std3__442_GLOBAL__N__a23b9be1_4_k_cu_b6ee3ad4_317946ignoreE:
	.zero		1
	.type		_ZN40_INTERNAL_a23b9be1_4_k_cu_b6ee3ad4_317944cute7productE,@object
	.size		_ZN40_INTERNAL_a23b9be1_4_k_cu_b6ee3ad4_317944cute7productE,(_ZN40_INTERNAL_a23b9be1_4_k_cu_b6ee3ad4_317944cuda3std3__45__cpo3endE - _ZN40_INTERNAL_a23b9be1_4_k_cu_b6ee3ad4_317944cute7productE)
_ZN40_INTERNAL_a23b9be1_4_k_cu_b6ee3ad4_317944cute7productE:
	.zero		1
	.type		_ZN40_INTERNAL_a23b9be1_4_k_cu_b6ee3ad4_317944cuda3std3__45__cpo3endE,@object
	.size		_ZN40_INTERNAL_a23b9be1_4_k_cu_b6ee3ad4_317944cuda3std3__45__cpo3endE,(_ZN40_INTERNAL_a23b9be1_4_k_cu_b6ee3ad4_317944cuda3std3__419piecewise_constructE - _ZN40_INTERNAL_a23b9be1_4_k_cu_b6ee3ad4_317944cuda3std3__45__cpo3endE)
_ZN40_INTERNAL_a23b9be1_4_k_cu_b6ee3ad4_317944cuda3std3__45__cpo3endE:
	.zero		1
	.type		_ZN40_INTERNAL_a23b9be1_4_k_cu_b6ee3ad4_317944cuda3std3__419piecewise_constructE,@object
	.size		_ZN40_INTERNAL_a23b9be1_4_k_cu_b6ee3ad4_317944cuda3std3__419piecewise_constructE,(_ZN40_INTERNAL_a23b9be1_4_k_cu_b6ee3ad4_317944cuda3std3__45__cpo4cendE - _ZN40_INTERNAL_a23b9be1_4_k_cu_b6ee3ad4_317944cuda3std3__419piecewise_constructE)
_ZN40_INTERNAL_a23b9be1_4_k_cu_b6ee3ad4_317944cuda3std3__419piecewise_constructE:
	.zero		1
	.type		_ZN40_INTERNAL_a23b9be1_4_k_cu_b6ee3ad4_317944cuda3std3__45__cpo4cendE,@object
	.size		_ZN40_INTERNAL_a23b9be1_4_k_cu_b6ee3ad4_317944cuda3std3__45__cpo4cendE,(_ZN40_INTERNAL_a23b9be1_4_k_cu_b6ee3ad4_317944cuda3std6ranges3__45__cpo4swapE - _ZN40_INTERNAL_a23b9be1_4_k_cu_b6ee3ad4_317944cuda3std3__45__cpo4cendE)
_ZN40_INTERNAL_a23b9be1_4_k_cu_b6ee3ad4_317944cuda3std3__45__cpo4cendE:
	.zero		1
	.type		_ZN40_INTERNAL_a23b9be1_4_k_cu_b6ee3ad4_317944cuda3std6ranges3__45__cpo4swapE,@object
	.size		_ZN40_INTERNAL_a23b9be1_4_k_cu_b6ee3ad4_317944cuda3std6ranges3__45__cpo4swapE,(.L_7 - _ZN40_INTERNAL_a23b9be1_4_k_cu_b6ee3ad4_317944cuda3std6ranges3__45__cpo4swapE)
_ZN40_INTERNAL_a23b9be1_4_k_cu_b6ee3ad4_317944cuda3std6ranges3__45__cpo4swapE:
	.zero		1
.L_7:


//--------------------- .nv.constant0._ZN7cutlass13device_kernelINS_4gemm6kernel13GemmUniversalIN4cute5tupleIJiiiiEEENS1_10collective13CollectiveMmaINS1_37MainloopSm90TmaGmmaWarpSpecializedFP8ILi28ENS5_IJNS4_1CILi2EEENSA_ILi4EEENSA_ILi1EEEEEENS1_35KernelTmaWarpSpecializedCooperativeEEENS5_IJNSA_ILi128EEESH_NSA_ILi32EEEEEENS_12float_e4m3_tENS5_IJlSD_lEEESK_SL_NS4_8TiledMMAINS4_8MMA_AtomIJNS4_4SM904GMMA31MMA_64x128x32_F32E4M3E4M3_SS_TNILNSP_7ScaleInE1ELSR_1EEEEEENS4_6LayoutINS5_IJSB_SD_SD_EEENS5_IJSD_NSA_ILi0EEESW_EEEEENS5_IJNS4_10UnderscoreESZ_SZ_EEEEENS4_23SM90_TMA_LOAD_MULTICASTENS4_14ComposedLayoutINS4_7SwizzleILi1ELi4ELi3EEENS4_18smem_ptr_flag_bitsILi8EEENSU_INS5_IJNSA_ILi8EEESI_EEENS5_IJSI_SD_EEEEEEEvNS4_8identityES12_S1C_vS1D_EENS_8epilogue10collective6detail29Sm90TmaWarpSpecializedAdapterINS1G_15DefaultEpilogueISK_SL_SL_NS1F_6thread17LinearCombinationISK_Li1EffLNS1K_9ScaleType4KindE0ELNS_15FloatRoundStyleE2ESK_EENS1_15EpilogueDefaultEEEEEvvEEEEvNT_6ParamsE --------------------------
	.section	.nv.constant0._ZN7cutlass13device_kernelINS_4gemm6kernel13GemmUniversalIN4cute5tupleIJiiiiEEENS1_10collective13CollectiveMmaINS1_37MainloopSm90TmaGmmaWarpSpecializedFP8ILi28ENS5_IJNS4_1CILi2EEENSA_ILi4EEENSA_ILi1EEEEEENS1_35KernelTmaWarpSpecializedCooperativeEEENS5_IJNSA_ILi128EEESH_NSA_ILi32EEEEEENS_12float_e4m3_tENS5_IJlSD_lEEESK_SL_NS4_8TiledMMAINS4_8MMA_AtomIJNS4_4SM904GMMA31MMA_64x128x32_F32E4M3E4M3_SS_TNILNSP_7ScaleInE1ELSR_1EEEEEENS4_6LayoutINS5_IJSB_SD_SD_EEENS5_IJSD_NSA_ILi0EEESW_EEEEENS5_IJNS4_10UnderscoreESZ_SZ_EEEEENS4_23SM90_TMA_LOAD_MULTICASTENS4_14ComposedLayoutINS4_7SwizzleILi1ELi4ELi3EEENS4_18smem_ptr_flag_bitsILi8EEENSU_INS5_IJNSA_ILi8EEESI_EEENS5_IJSI_SD_EEEEEEEvNS4_8identityES12_S1C_vS1D_EENS_8epilogue10collective6detail29Sm90TmaWarpSpecializedAdapterINS1G_15DefaultEpilogueISK_SL_SL_NS1F_6thread17LinearCombinationISK_Li1EffLNS1K_9ScaleType4KindE0ELNS_15FloatRoundStyleE2ESK_EENS1_15EpilogueDefaultEEEEEvvEEEEvNT_6ParamsE,"a",@progbits
	.sectionflags	@""
	.align	4
.nv.constant0._ZN7cutlass13device_kernelINS_4gemm6kernel13GemmUniversalIN4cute5tupleIJiiiiEEENS1_10collective13CollectiveMmaINS1_37MainloopSm90TmaGmmaWarpSpecializedFP8ILi28ENS5_IJNS4_1CILi2EEENSA_ILi4EEENSA_ILi1EEEEEENS1_35KernelTmaWarpSpecializedCooperativeEEENS5_IJNSA_ILi128EEESH_NSA_ILi32EEEEEENS_12float_e4m3_tENS5_IJlSD_lEEESK_SL_NS4_8TiledMMAINS4_8MMA_AtomIJNS4_4SM904GMMA31MMA_64x128x32_F32E4M3E4M3_SS_TNILNSP_7ScaleInE1ELSR_1EEEEEENS4_6LayoutINS5_IJSB_SD_SD_EEENS5_IJSD_NSA_ILi0EEESW_EEEEENS5_IJNS4_10UnderscoreESZ_SZ_EEEEENS4_23SM90_TMA_LOAD_MULTICASTENS4_14ComposedLayoutINS4_7SwizzleILi1ELi4ELi3EEENS4_18smem_ptr_flag_bitsILi8EEENSU_INS5_IJNSA_ILi8EEESI_EEENS5_IJSI_SD_EEEEEEEvNS4_8identityES12_S1C_vS1D_EENS_8epilogue10collective6detail29Sm90TmaWarpSpecializedAdapterINS1G_15DefaultEpilogueISK_SL_SL_NS1F_6thread17LinearCombinationISK_Li1EffLNS1K_9ScaleType4KindE0ELNS_15FloatRoundStyleE2ESK_EENS1_15EpilogueDefaultEEEEEvvEEEEvNT_6ParamsE:
	.zero		1664


//--------------------- SYMBOLS --------------------------

	.type		.nv.reservedSmem.offset0,@object
	.size		.nv.reservedSmem.offset0,0x4
